
.version 6.1
.target sm_70
.address_size 64

  // .globl bar

.visible .entry bar(
  .param .u64 bar_param_0,
  .param .u64 bar_param_1,
  .param .u32 bar_param_2,
  .param .u32 bar_param_3,
  .param .u32 bar_param_4
)
{
  .reg .pred  %p<38>;
  .reg .f32   %f<113>;
  .reg .b32   %r<287>;
  .reg .b64   %rd<166>;


  ld.param.u64  %rd14, [bar_param_0];
  ld.param.u64  %rd13, [bar_param_1];
  ld.param.u32  %r90, [bar_param_2];
  ld.param.u32  %r91, [bar_param_3];
  ld.param.u32  %r92, [bar_param_4];
  cvta.to.global.u64  %rd1, %rd14;
  mov.u32   %r93, %nctaid.x;
  mov.u32   %r94, %ctaid.y;
  mov.u32   %r95, %ctaid.x;
  mad.lo.s32  %r96, %r93, %r94, %r95;
  mov.u32   %r97, %ntid.y;
  mov.u32   %r98, %tid.y;
  mad.lo.s32  %r99, %r96, %r97, %r98;
  mov.u32   %r100, %ntid.x;
  mov.u32   %r101, %tid.x;
  mad.lo.s32  %r266, %r99, %r100, %r101;
  div.s32   %r1, %r92, %r91;
  div.s32   %r2, %r90, %r1;
  mul.lo.s32  %r103, %r100, %r93;
  mul.lo.s32  %r104, %r103, %r97;
  mov.u32   %r105, %nctaid.y;
  mul.lo.s32  %r106, %r104, %r105;
  setp.lt.s32 %p1, %r106, 1;
  setp.gt.s32 %p2, %r266, %r2;
  and.pred    %p3, %p2, %p1;
  setp.gt.s32 %p4, %r106, 0;
  setp.lt.s32 %p5, %r266, %r2;
  and.pred    %p6, %p5, %p4;
  or.pred   %p7, %p6, %p3;
  @!%p7 bra   BB0_50;
  bra.uni   BB0_1;

BB0_1:
  @%p4 bra  BB0_25;
  bra.uni   BB0_2;

BB0_25:
  and.b32   %r45, %r1, 3;
  @%p1 bra  BB0_38;

  mul.lo.s32  %r46, %r90, 3;
  shl.b32   %r47, %r90, 1;
  shl.b32   %r48, %r91, 2;
  mul.wide.s32  %rd7, %r91, 4;
  mul.wide.s32  %rd8, %r90, 4;
  mad.lo.s32  %r273, %r99, %r100, %r101;

BB0_27:
  mul.lo.s32  %r51, %r273, %r92;
  setp.lt.s32 %p24, %r1, 1;
  @%p24 bra   BB0_37;

  mul.lo.s32  %r52, %r273, %r1;
  mov.u32   %r274, 0;
  setp.eq.s32 %p25, %r45, 0;
  @%p25 bra   BB0_34;

  setp.eq.s32 %p26, %r45, 1;
  @%p26 bra   BB0_33;

  setp.eq.s32 %p27, %r45, 2;
  @%p27 bra   BB0_32;

  mul.wide.s32  %rd92, %r51, 4;
  add.s64   %rd93, %rd1, %rd92;
  ld.global.f32   %f57, [%rd93];
  cvta.to.global.u64  %rd94, %rd13;
  mul.wide.s32  %rd95, %r52, 4;
  add.s64   %rd96, %rd94, %rd95;
  st.global.f32   [%rd96], %f57;
  ld.global.f32   %f58, [%rd93+4];
  add.s64   %rd97, %rd96, %rd8;
  st.global.f32   [%rd97], %f58;
  ld.global.f32   %f59, [%rd93+8];
  add.s64   %rd98, %rd97, %rd8;
  st.global.f32   [%rd98], %f59;
  ld.global.f32   %f60, [%rd93+12];
  add.s64   %rd99, %rd98, %rd8;
  st.global.f32   [%rd99], %f60;
  mov.u32   %r274, 1;

BB0_32:
  neg.s32   %r215, %r274;
  and.b32   %r216, %r215, %r91;
  add.s32   %r217, %r216, %r51;
  mul.wide.s32  %rd100, %r217, 4;
  add.s64   %rd101, %rd1, %rd100;
  ld.global.f32   %f61, [%rd101];
  add.s32   %r218, %r274, %r52;
  cvta.to.global.u64  %rd102, %rd13;
  mul.wide.s32  %rd103, %r218, 4;
  add.s64   %rd104, %rd102, %rd103;
  st.global.f32   [%rd104], %f61;
  ld.global.f32   %f62, [%rd101+4];
  add.s64   %rd105, %rd104, %rd8;
  st.global.f32   [%rd105], %f62;
  ld.global.f32   %f63, [%rd101+8];
  add.s64   %rd106, %rd105, %rd8;
  st.global.f32   [%rd106], %f63;
  ld.global.f32   %f64, [%rd101+12];
  add.s64   %rd107, %rd106, %rd8;
  st.global.f32   [%rd107], %f64;
  add.s32   %r274, %r274, 1;

BB0_33:
  mad.lo.s32  %r219, %r274, %r91, %r51;
  mul.wide.s32  %rd108, %r219, 4;
  add.s64   %rd109, %rd1, %rd108;
  ld.global.f32   %f65, [%rd109];
  add.s32   %r220, %r274, %r52;
  cvta.to.global.u64  %rd110, %rd13;
  mul.wide.s32  %rd111, %r220, 4;
  add.s64   %rd112, %rd110, %rd111;
  st.global.f32   [%rd112], %f65;
  ld.global.f32   %f66, [%rd109+4];
  add.s64   %rd113, %rd112, %rd8;
  st.global.f32   [%rd113], %f66;
  ld.global.f32   %f67, [%rd109+8];
  add.s64   %rd114, %rd113, %rd8;
  st.global.f32   [%rd114], %f67;
  ld.global.f32   %f68, [%rd109+12];
  add.s64   %rd115, %rd114, %rd8;
  st.global.f32   [%rd115], %f68;
  add.s32   %r274, %r274, 1;

BB0_34:
  setp.lt.u32 %p28, %r1, 4;
  @%p28 bra   BB0_37;

  mad.lo.s32  %r278, %r1, %r273, %r274;
  mul.lo.s32  %r277, %r92, %r273;
  mul.lo.s32  %r60, %r91, %r274;
  cvta.to.global.u64  %rd9, %rd13;

BB0_36:
  add.s32   %r221, %r60, %r277;
  mul.wide.s32  %rd116, %r221, 4;
  add.s64   %rd117, %rd1, %rd116;
  ld.global.f32   %f69, [%rd117];
  mul.wide.s32  %rd118, %r278, 4;
  add.s64   %rd119, %rd9, %rd118;
  st.global.f32   [%rd119], %f69;
  ld.global.f32   %f70, [%rd117+4];
  add.s32   %r222, %r90, %r278;
  mul.wide.s32  %rd120, %r222, 4;
  add.s64   %rd121, %rd9, %rd120;
  st.global.f32   [%rd121], %f70;
  ld.global.f32   %f71, [%rd117+8];
  add.s32   %r223, %r47, %r278;
  mul.wide.s32  %rd122, %r223, 4;
  add.s64   %rd123, %rd9, %rd122;
  st.global.f32   [%rd123], %f71;
  ld.global.f32   %f72, [%rd117+12];
  add.s32   %r224, %r46, %r278;
  mul.wide.s32  %rd124, %r224, 4;
  add.s64   %rd125, %rd9, %rd124;
  st.global.f32   [%rd125], %f72;
  add.s64   %rd126, %rd117, %rd7;
  ld.global.f32   %f73, [%rd126];
  st.global.f32   [%rd119+4], %f73;
  ld.global.f32   %f74, [%rd126+4];
  st.global.f32   [%rd121+4], %f74;
  ld.global.f32   %f75, [%rd126+8];
  st.global.f32   [%rd123+4], %f75;
  ld.global.f32   %f76, [%rd126+12];
  st.global.f32   [%rd125+4], %f76;
  add.s64   %rd127, %rd126, %rd7;
  ld.global.f32   %f77, [%rd127];
  st.global.f32   [%rd119+8], %f77;
  ld.global.f32   %f78, [%rd127+4];
  st.global.f32   [%rd121+8], %f78;
  ld.global.f32   %f79, [%rd127+8];
  st.global.f32   [%rd123+8], %f79;
  ld.global.f32   %f80, [%rd127+12];
  st.global.f32   [%rd125+8], %f80;
  add.s64   %rd128, %rd127, %rd7;
  ld.global.f32   %f81, [%rd128];
  st.global.f32   [%rd119+12], %f81;
  ld.global.f32   %f82, [%rd128+4];
  st.global.f32   [%rd121+12], %f82;
  ld.global.f32   %f83, [%rd128+8];
  st.global.f32   [%rd123+12], %f83;
  ld.global.f32   %f84, [%rd128+12];
  st.global.f32   [%rd125+12], %f84;
  add.s32   %r278, %r278, 4;
  add.s32   %r277, %r277, %r48;
  add.s32   %r274, %r274, 4;
  setp.lt.s32 %p29, %r274, %r1;
  @%p29 bra   BB0_36;

BB0_37:
  mad.lo.s32  %r273, %r104, %r105, %r273;
  setp.lt.s32 %p30, %r273, %r2;
  @%p30 bra   BB0_27;
  bra.uni   BB0_50;

BB0_2:
  @%p1 bra  BB0_13;

  mul.lo.s32  %r3, %r266, %r92;
  setp.lt.s32 %p10, %r1, 1;
  @%p10 bra   BB0_50;

  mul.lo.s32  %r4, %r266, %r1;
  and.b32   %r134, %r1, 3;
  mov.u32   %r260, 0;
  setp.eq.s32 %p11, %r134, 0;
  @%p11 bra   BB0_10;

  setp.eq.s32 %p12, %r134, 1;
  @%p12 bra   BB0_9;

  setp.eq.s32 %p13, %r134, 2;
  @%p13 bra   BB0_8;

  mul.wide.s32  %rd15, %r3, 4;
  add.s64   %rd16, %rd1, %rd15;
  ld.global.f32   %f1, [%rd16];
  cvta.to.global.u64  %rd17, %rd13;
  mul.wide.s32  %rd18, %r4, 4;
  add.s64   %rd19, %rd17, %rd18;
  st.global.f32   [%rd19], %f1;
  ld.global.f32   %f2, [%rd16+4];
  mul.wide.s32  %rd20, %r90, 4;
  add.s64   %rd21, %rd19, %rd20;
  st.global.f32   [%rd21], %f2;
  ld.global.f32   %f3, [%rd16+8];
  add.s64   %rd22, %rd21, %rd20;
  st.global.f32   [%rd22], %f3;
  ld.global.f32   %f4, [%rd16+12];
  add.s64   %rd23, %rd22, %rd20;
  st.global.f32   [%rd23], %f4;
  mov.u32   %r260, 1;

BB0_8:
  neg.s32   %r146, %r260;
  and.b32   %r147, %r146, %r91;
  add.s32   %r148, %r147, %r3;
  mul.wide.s32  %rd24, %r148, 4;
  add.s64   %rd25, %rd1, %rd24;
  ld.global.f32   %f5, [%rd25];
  add.s32   %r149, %r260, %r4;
  cvta.to.global.u64  %rd26, %rd13;
  mul.wide.s32  %rd27, %r149, 4;
  add.s64   %rd28, %rd26, %rd27;
  st.global.f32   [%rd28], %f5;
  ld.global.f32   %f6, [%rd25+4];
  mul.wide.s32  %rd29, %r90, 4;
  add.s64   %rd30, %rd28, %rd29;
  st.global.f32   [%rd30], %f6;
  ld.global.f32   %f7, [%rd25+8];
  add.s64   %rd31, %rd30, %rd29;
  st.global.f32   [%rd31], %f7;
  ld.global.f32   %f8, [%rd25+12];
  add.s64   %rd32, %rd31, %rd29;
  st.global.f32   [%rd32], %f8;
  add.s32   %r260, %r260, 1;

BB0_9:
  mad.lo.s32  %r150, %r260, %r91, %r3;
  mul.wide.s32  %rd33, %r150, 4;
  add.s64   %rd34, %rd1, %rd33;
  ld.global.f32   %f9, [%rd34];
  add.s32   %r151, %r260, %r4;
  cvta.to.global.u64  %rd35, %rd13;
  mul.wide.s32  %rd36, %r151, 4;
  add.s64   %rd37, %rd35, %rd36;
  st.global.f32   [%rd37], %f9;
  ld.global.f32   %f10, [%rd34+4];
  mul.wide.s32  %rd38, %r90, 4;
  add.s64   %rd39, %rd37, %rd38;
  st.global.f32   [%rd39], %f10;
  ld.global.f32   %f11, [%rd34+8];
  add.s64   %rd40, %rd39, %rd38;
  st.global.f32   [%rd40], %f11;
  ld.global.f32   %f12, [%rd34+12];
  add.s64   %rd41, %rd40, %rd38;
  st.global.f32   [%rd41], %f12;
  add.s32   %r260, %r260, 1;

BB0_10:
  setp.lt.u32 %p14, %r1, 4;
  @%p14 bra   BB0_50;

  mad.lo.s32  %r158, %r97, %r96, %r98;
  mad.lo.s32  %r161, %r100, %r158, %r101;
  mul.lo.s32  %r10, %r90, 3;
  shl.b32   %r11, %r90, 1;
  mad.lo.s32  %r264, %r1, %r161, %r260;
  mul.lo.s32  %r263, %r92, %r161;
  shl.b32   %r14, %r91, 2;
  mul.lo.s32  %r15, %r260, %r91;
  mul.wide.s32  %rd2, %r91, 4;
  cvta.to.global.u64  %rd3, %rd13;

BB0_12:
  add.s32   %r162, %r15, %r263;
  mul.wide.s32  %rd42, %r162, 4;
  add.s64   %rd43, %rd1, %rd42;
  ld.global.f32   %f13, [%rd43];
  mul.wide.s32  %rd44, %r264, 4;
  add.s64   %rd45, %rd3, %rd44;
  st.global.f32   [%rd45], %f13;
  ld.global.f32   %f14, [%rd43+4];
  add.s32   %r163, %r90, %r264;
  mul.wide.s32  %rd46, %r163, 4;
  add.s64   %rd47, %rd3, %rd46;
  st.global.f32   [%rd47], %f14;
  ld.global.f32   %f15, [%rd43+8];
  add.s32   %r164, %r11, %r264;
  mul.wide.s32  %rd48, %r164, 4;
  add.s64   %rd49, %rd3, %rd48;
  st.global.f32   [%rd49], %f15;
  ld.global.f32   %f16, [%rd43+12];
  add.s32   %r165, %r10, %r264;
  mul.wide.s32  %rd50, %r165, 4;
  add.s64   %rd51, %rd3, %rd50;
  st.global.f32   [%rd51], %f16;
  add.s64   %rd52, %rd43, %rd2;
  ld.global.f32   %f17, [%rd52];
  st.global.f32   [%rd45+4], %f17;
  ld.global.f32   %f18, [%rd52+4];
  st.global.f32   [%rd47+4], %f18;
  ld.global.f32   %f19, [%rd52+8];
  st.global.f32   [%rd49+4], %f19;
  ld.global.f32   %f20, [%rd52+12];
  st.global.f32   [%rd51+4], %f20;
  add.s64   %rd53, %rd52, %rd2;
  ld.global.f32   %f21, [%rd53];
  st.global.f32   [%rd45+8], %f21;
  ld.global.f32   %f22, [%rd53+4];
  st.global.f32   [%rd47+8], %f22;
  ld.global.f32   %f23, [%rd53+8];
  st.global.f32   [%rd49+8], %f23;
  ld.global.f32   %f24, [%rd53+12];
  st.global.f32   [%rd51+8], %f24;
  add.s64   %rd54, %rd53, %rd2;
  ld.global.f32   %f25, [%rd54];
  st.global.f32   [%rd45+12], %f25;
  ld.global.f32   %f26, [%rd54+4];
  st.global.f32   [%rd47+12], %f26;
  ld.global.f32   %f27, [%rd54+8];
  st.global.f32   [%rd49+12], %f27;
  ld.global.f32   %f28, [%rd54+12];
  st.global.f32   [%rd51+12], %f28;
  add.s32   %r264, %r264, 4;
  add.s32   %r263, %r263, %r14;
  add.s32   %r260, %r260, 4;
  setp.lt.s32 %p15, %r260, %r1;
  @%p15 bra   BB0_12;
  bra.uni   BB0_50;

BB0_38:
  mul.lo.s32  %r68, %r90, 3;
  shl.b32   %r69, %r90, 1;
  shl.b32   %r70, %r91, 2;
  mul.wide.s32  %rd10, %r91, 4;
  mul.wide.s32  %rd11, %r90, 4;
  mad.lo.s32  %r280, %r99, %r100, %r101;

BB0_39:
  mul.lo.s32  %r73, %r280, %r92;
  setp.lt.s32 %p31, %r1, 1;
  @%p31 bra   BB0_49;

  mul.lo.s32  %r74, %r280, %r1;
  mov.u32   %r281, 0;
  setp.eq.s32 %p32, %r45, 0;
  @%p32 bra   BB0_46;

  setp.eq.s32 %p33, %r45, 1;
  @%p33 bra   BB0_45;

  setp.eq.s32 %p34, %r45, 2;
  @%p34 bra   BB0_44;

  mul.wide.s32  %rd129, %r73, 4;
  add.s64   %rd130, %rd1, %rd129;
  ld.global.f32   %f85, [%rd130];
  cvta.to.global.u64  %rd131, %rd13;
  mul.wide.s32  %rd132, %r74, 4;
  add.s64   %rd133, %rd131, %rd132;
  st.global.f32   [%rd133], %f85;
  ld.global.f32   %f86, [%rd130+4];
  add.s64   %rd134, %rd133, %rd11;
  st.global.f32   [%rd134], %f86;
  ld.global.f32   %f87, [%rd130+8];
  add.s64   %rd135, %rd134, %rd11;
  st.global.f32   [%rd135], %f87;
  ld.global.f32   %f88, [%rd130+12];
  add.s64   %rd136, %rd135, %rd11;
  st.global.f32   [%rd136], %f88;
  mov.u32   %r281, 1;

BB0_44:
  neg.s32   %r244, %r281;
  and.b32   %r245, %r244, %r91;
  add.s32   %r246, %r245, %r73;
  mul.wide.s32  %rd137, %r246, 4;
  add.s64   %rd138, %rd1, %rd137;
  ld.global.f32   %f89, [%rd138];
  add.s32   %r247, %r281, %r74;
  cvta.to.global.u64  %rd139, %rd13;
  mul.wide.s32  %rd140, %r247, 4;
  add.s64   %rd141, %rd139, %rd140;
  st.global.f32   [%rd141], %f89;
  ld.global.f32   %f90, [%rd138+4];
  add.s64   %rd142, %rd141, %rd11;
  st.global.f32   [%rd142], %f90;
  ld.global.f32   %f91, [%rd138+8];
  add.s64   %rd143, %rd142, %rd11;
  st.global.f32   [%rd143], %f91;
  ld.global.f32   %f92, [%rd138+12];
  add.s64   %rd144, %rd143, %rd11;
  st.global.f32   [%rd144], %f92;
  add.s32   %r281, %r281, 1;

BB0_45:
  mad.lo.s32  %r248, %r281, %r91, %r73;
  mul.wide.s32  %rd145, %r248, 4;
  add.s64   %rd146, %rd1, %rd145;
  ld.global.f32   %f93, [%rd146];
  add.s32   %r249, %r281, %r74;
  cvta.to.global.u64  %rd147, %rd13;
  mul.wide.s32  %rd148, %r249, 4;
  add.s64   %rd149, %rd147, %rd148;
  st.global.f32   [%rd149], %f93;
  ld.global.f32   %f94, [%rd146+4];
  add.s64   %rd150, %rd149, %rd11;
  st.global.f32   [%rd150], %f94;
  ld.global.f32   %f95, [%rd146+8];
  add.s64   %rd151, %rd150, %rd11;
  st.global.f32   [%rd151], %f95;
  ld.global.f32   %f96, [%rd146+12];
  add.s64   %rd152, %rd151, %rd11;
  st.global.f32   [%rd152], %f96;
  add.s32   %r281, %r281, 1;

BB0_46:
  setp.lt.u32 %p35, %r1, 4;
  @%p35 bra   BB0_49;

  mad.lo.s32  %r285, %r1, %r280, %r281;
  mul.lo.s32  %r284, %r92, %r280;
  mul.lo.s32  %r82, %r91, %r281;
  cvta.to.global.u64  %rd12, %rd13;

BB0_48:
  add.s32   %r250, %r82, %r284;
  mul.wide.s32  %rd153, %r250, 4;
  add.s64   %rd154, %rd1, %rd153;
  ld.global.f32   %f97, [%rd154];
  mul.wide.s32  %rd155, %r285, 4;
  add.s64   %rd156, %rd12, %rd155;
  st.global.f32   [%rd156], %f97;
  ld.global.f32   %f98, [%rd154+4];
  add.s32   %r251, %r90, %r285;
  mul.wide.s32  %rd157, %r251, 4;
  add.s64   %rd158, %rd12, %rd157;
  st.global.f32   [%rd158], %f98;
  ld.global.f32   %f99, [%rd154+8];
  add.s32   %r252, %r69, %r285;
  mul.wide.s32  %rd159, %r252, 4;
  add.s64   %rd160, %rd12, %rd159;
  st.global.f32   [%rd160], %f99;
  ld.global.f32   %f100, [%rd154+12];
  add.s32   %r253, %r68, %r285;
  mul.wide.s32  %rd161, %r253, 4;
  add.s64   %rd162, %rd12, %rd161;
  st.global.f32   [%rd162], %f100;
  add.s64   %rd163, %rd154, %rd10;
  ld.global.f32   %f101, [%rd163];
  st.global.f32   [%rd156+4], %f101;
  ld.global.f32   %f102, [%rd163+4];
  st.global.f32   [%rd158+4], %f102;
  ld.global.f32   %f103, [%rd163+8];
  st.global.f32   [%rd160+4], %f103;
  ld.global.f32   %f104, [%rd163+12];
  st.global.f32   [%rd162+4], %f104;
  add.s64   %rd164, %rd163, %rd10;
  ld.global.f32   %f105, [%rd164];
  st.global.f32   [%rd156+8], %f105;
  ld.global.f32   %f106, [%rd164+4];
  st.global.f32   [%rd158+8], %f106;
  ld.global.f32   %f107, [%rd164+8];
  st.global.f32   [%rd160+8], %f107;
  ld.global.f32   %f108, [%rd164+12];
  st.global.f32   [%rd162+8], %f108;
  add.s64   %rd165, %rd164, %rd10;
  ld.global.f32   %f109, [%rd165];
  st.global.f32   [%rd156+12], %f109;
  ld.global.f32   %f110, [%rd165+4];
  st.global.f32   [%rd158+12], %f110;
  ld.global.f32   %f111, [%rd165+8];
  st.global.f32   [%rd160+12], %f111;
  ld.global.f32   %f112, [%rd165+12];
  st.global.f32   [%rd162+12], %f112;
  add.s32   %r285, %r285, 4;
  add.s32   %r284, %r284, %r70;
  add.s32   %r281, %r281, 4;
  setp.lt.s32 %p36, %r281, %r1;
  @%p36 bra   BB0_48;

BB0_49:
  mad.lo.s32  %r280, %r104, %r105, %r280;
  setp.ne.s32 %p37, %r280, %r2;
  @%p37 bra   BB0_39;
  bra.uni   BB0_50;

BB0_13:
  and.b32   %r22, %r1, 3;
  mul.lo.s32  %r23, %r90, 3;
  shl.b32   %r24, %r90, 1;
  shl.b32   %r25, %r91, 2;
  mul.wide.s32  %rd4, %r91, 4;
  mul.wide.s32  %rd5, %r90, 4;

BB0_14:
  mul.lo.s32  %r28, %r266, %r92;
  setp.lt.s32 %p16, %r1, 1;
  @%p16 bra   BB0_24;

  mul.lo.s32  %r29, %r266, %r1;
  mov.u32   %r267, 0;
  setp.eq.s32 %p17, %r22, 0;
  @%p17 bra   BB0_21;

  setp.eq.s32 %p18, %r22, 1;
  @%p18 bra   BB0_20;

  setp.eq.s32 %p19, %r22, 2;
  @%p19 bra   BB0_19;

  mul.wide.s32  %rd55, %r28, 4;
  add.s64   %rd56, %rd1, %rd55;
  ld.global.f32   %f29, [%rd56];
  cvta.to.global.u64  %rd57, %rd13;
  mul.wide.s32  %rd58, %r29, 4;
  add.s64   %rd59, %rd57, %rd58;
  st.global.f32   [%rd59], %f29;
  ld.global.f32   %f30, [%rd56+4];
  add.s64   %rd60, %rd59, %rd5;
  st.global.f32   [%rd60], %f30;
  ld.global.f32   %f31, [%rd56+8];
  add.s64   %rd61, %rd60, %rd5;
  st.global.f32   [%rd61], %f31;
  ld.global.f32   %f32, [%rd56+12];
  add.s64   %rd62, %rd61, %rd5;
  st.global.f32   [%rd62], %f32;
  mov.u32   %r267, 1;

BB0_19:
  neg.s32   %r179, %r267;
  and.b32   %r180, %r179, %r91;
  add.s32   %r181, %r180, %r28;
  mul.wide.s32  %rd63, %r181, 4;
  add.s64   %rd64, %rd1, %rd63;
  ld.global.f32   %f33, [%rd64];
  add.s32   %r182, %r267, %r29;
  cvta.to.global.u64  %rd65, %rd13;
  mul.wide.s32  %rd66, %r182, 4;
  add.s64   %rd67, %rd65, %rd66;
  st.global.f32   [%rd67], %f33;
  ld.global.f32   %f34, [%rd64+4];
  add.s64   %rd68, %rd67, %rd5;
  st.global.f32   [%rd68], %f34;
  ld.global.f32   %f35, [%rd64+8];
  add.s64   %rd69, %rd68, %rd5;
  st.global.f32   [%rd69], %f35;
  ld.global.f32   %f36, [%rd64+12];
  add.s64   %rd70, %rd69, %rd5;
  st.global.f32   [%rd70], %f36;
  add.s32   %r267, %r267, 1;

BB0_20:
  mad.lo.s32  %r183, %r267, %r91, %r28;
  mul.wide.s32  %rd71, %r183, 4;
  add.s64   %rd72, %rd1, %rd71;
  ld.global.f32   %f37, [%rd72];
  add.s32   %r184, %r267, %r29;
  cvta.to.global.u64  %rd73, %rd13;
  mul.wide.s32  %rd74, %r184, 4;
  add.s64   %rd75, %rd73, %rd74;
  st.global.f32   [%rd75], %f37;
  ld.global.f32   %f38, [%rd72+4];
  add.s64   %rd76, %rd75, %rd5;
  st.global.f32   [%rd76], %f38;
  ld.global.f32   %f39, [%rd72+8];
  add.s64   %rd77, %rd76, %rd5;
  st.global.f32   [%rd77], %f39;
  ld.global.f32   %f40, [%rd72+12];
  add.s64   %rd78, %rd77, %rd5;
  st.global.f32   [%rd78], %f40;
  add.s32   %r267, %r267, 1;

BB0_21:
  setp.lt.u32 %p20, %r1, 4;
  @%p20 bra   BB0_24;

  mad.lo.s32  %r271, %r1, %r266, %r267;
  mul.lo.s32  %r270, %r92, %r266;
  mul.lo.s32  %r37, %r91, %r267;
  cvta.to.global.u64  %rd6, %rd13;

BB0_23:
  add.s32   %r185, %r37, %r270;
  mul.wide.s32  %rd79, %r185, 4;
  add.s64   %rd80, %rd1, %rd79;
  ld.global.f32   %f41, [%rd80];
  mul.wide.s32  %rd81, %r271, 4;
  add.s64   %rd82, %rd6, %rd81;
  st.global.f32   [%rd82], %f41;
  ld.global.f32   %f42, [%rd80+4];
  add.s32   %r186, %r90, %r271;
  mul.wide.s32  %rd83, %r186, 4;
  add.s64   %rd84, %rd6, %rd83;
  st.global.f32   [%rd84], %f42;
  ld.global.f32   %f43, [%rd80+8];
  add.s32   %r187, %r24, %r271;
  mul.wide.s32  %rd85, %r187, 4;
  add.s64   %rd86, %rd6, %rd85;
  st.global.f32   [%rd86], %f43;
  ld.global.f32   %f44, [%rd80+12];
  add.s32   %r188, %r23, %r271;
  mul.wide.s32  %rd87, %r188, 4;
  add.s64   %rd88, %rd6, %rd87;
  st.global.f32   [%rd88], %f44;
  add.s64   %rd89, %rd80, %rd4;
  ld.global.f32   %f45, [%rd89];
  st.global.f32   [%rd82+4], %f45;
  ld.global.f32   %f46, [%rd89+4];
  st.global.f32   [%rd84+4], %f46;
  ld.global.f32   %f47, [%rd89+8];
  st.global.f32   [%rd86+4], %f47;
  ld.global.f32   %f48, [%rd89+12];
  st.global.f32   [%rd88+4], %f48;
  add.s64   %rd90, %rd89, %rd4;
  ld.global.f32   %f49, [%rd90];
  st.global.f32   [%rd82+8], %f49;
  ld.global.f32   %f50, [%rd90+4];
  st.global.f32   [%rd84+8], %f50;
  ld.global.f32   %f51, [%rd90+8];
  st.global.f32   [%rd86+8], %f51;
  ld.global.f32   %f52, [%rd90+12];
  st.global.f32   [%rd88+8], %f52;
  add.s64   %rd91, %rd90, %rd4;
  ld.global.f32   %f53, [%rd91];
  st.global.f32   [%rd82+12], %f53;
  ld.global.f32   %f54, [%rd91+4];
  st.global.f32   [%rd84+12], %f54;
  ld.global.f32   %f55, [%rd91+8];
  st.global.f32   [%rd86+12], %f55;
  ld.global.f32   %f56, [%rd91+12];
  st.global.f32   [%rd88+12], %f56;
  add.s32   %r271, %r271, 4;
  add.s32   %r270, %r270, %r25;
  add.s32   %r267, %r267, 4;
  setp.lt.s32 %p21, %r267, %r1;
  @%p21 bra   BB0_23;

BB0_24:
  mad.lo.s32  %r266, %r104, %r105, %r266;
  setp.gt.s32 %p22, %r266, %r2;
  @%p22 bra   BB0_14;

BB0_50:
  ret;
}


// ===== COMPILED SASS (sm_100) =====

	.target	sm_100

	.elftype	@"ET_EXEC"


//--------------------- .note.nv.tkinfo           --------------------------
	.section	.note.nv.tkinfo,"",@"SHT_NOTE"
	.sectionflags	@"SHF_NOTE_NV_TKINFO"
	.tkinfo
        /*0018*/ 	.word	0x00000002
        /*0030*/ 	.string	""
        /*0030*/ 	.string	"ptxas"
        /*0030*/ 	.string	"Cuda compilation tools, release 13.0, V13.0.88"
        /*0030*/ 	.string	"Build cuda_13.0.r13.0/compiler.36424714_0"
        /*0030*/ 	.string	"-arch sm_100 "



//--------------------- .note.nv.cuinfo           --------------------------
	.section	.note.nv.cuinfo,"",@"SHT_NOTE"
	.sectionflags	@"SHF_NOTE_NV_CUINFO"
        /*0018*/ 	.short	0x0002
        /*001a*/ 	.short	0x0046
        /*001c*/ 	.short	0x0082
	.zero		2


//--------------------- .nv.info                  --------------------------
	.section	.nv.info,"",@"SHT_CUDA_INFO"
	.align	4


	//----- nvinfo : EIATTR_REGCOUNT
	.align		4
        /*0000*/ 	.byte	0x04, 0x2f
        /*0002*/ 	.short	(.L_1 - .L_0)
	.align		4
.L_0:
        /*0004*/ 	.word	index@(bar)
        /*0008*/ 	.word	0x00000020


	//----- nvinfo : EIATTR_FRAME_SIZE
	.align		4
.L_1:
        /*000c*/ 	.byte	0x04, 0x11
        /*000e*/ 	.short	(.L_3 - .L_2)
	.align		4
.L_2:
        /*0010*/ 	.word	index@(bar)
        /*0014*/ 	.word	0x00000000


	//----- nvinfo : EIATTR_MIN_STACK_SIZE
	.align		4
.L_3:
        /*0018*/ 	.byte	0x04, 0x12
        /*001a*/ 	.short	(.L_5 - .L_4)
	.align		4
.L_4:
        /*001c*/ 	.word	index@(bar)
        /*0020*/ 	.word	0x00000000
.L_5:


//--------------------- .nv.compat                --------------------------
	.section	.nv.compat,"",@"SHT_CUDA_COMPAT_INFO"
	.align	4
        /*0000*/ 	.byte	0x02, 0x09, 0x00, 0x00, 0x02, 0x02, 0x01, 0x00, 0x02, 0x05, 0x05, 0x00, 0x03, 0x07, 0x01, 0x01
        /*0010*/ 	.byte	0x02, 0x03, 0x00, 0x00, 0x02, 0x06, 0x01, 0x00, 0x04, 0x0b, 0x08, 0x00, 0x09, 0x00, 0x00, 0x00
        /*0020*/ 	.byte	0x00, 0x00, 0x00, 0x00


//--------------------- .nv.info.bar              --------------------------
	.section	.nv.info.bar,"",@"SHT_CUDA_INFO"
	.sectionflags	@""
	.align	4


	//----- nvinfo : EIATTR_CUDA_API_VERSION
	.align		4
        /*0000*/ 	.byte	0x04, 0x37
        /*0002*/ 	.short	(.L_7 - .L_6)
.L_6:
        /*0004*/ 	.word	0x00000082


	//----- nvinfo : EIATTR_KPARAM_INFO
	.align		4
.L_7:
        /*0008*/ 	.byte	0x04, 0x17
        /*000a*/ 	.short	(.L_9 - .L_8)
.L_8:
        /*000c*/ 	.word	0x00000000
        /*0010*/ 	.short	0x0004
        /*0012*/ 	.short	0x0018
        /*0014*/ 	.byte	0x00, 0xf0, 0x11, 0x00


	//----- nvinfo : EIATTR_KPARAM_INFO
	.align		4
.L_9:
        /*0018*/ 	.byte	0x04, 0x17
        /*001a*/ 	.short	(.L_11 - .L_10)
.L_10:
        /*001c*/ 	.word	0x00000000
        /*0020*/ 	.short	0x0003
        /*0022*/ 	.short	0x0014
        /*0024*/ 	.byte	0x00, 0xf0, 0x11, 0x00


	//----- nvinfo : EIATTR_KPARAM_INFO
	.align		4
.L_11:
        /*0028*/ 	.byte	0x04, 0x17
        /*002a*/ 	.short	(.L_13 - .L_12)
.L_12:
        /*002c*/ 	.word	0x00000000
        /*0030*/ 	.short	0x0002
        /*0032*/ 	.short	0x0010
        /*0034*/ 	.byte	0x00, 0xf0, 0x11, 0x00


	//----- nvinfo : EIATTR_KPARAM_INFO
	.align		4
.L_13:
        /*0038*/ 	.byte	0x04, 0x17
        /*003a*/ 	.short	(.L_15 - .L_14)
.L_14:
        /*003c*/ 	.word	0x00000000
        /*0040*/ 	.short	0x0001
        /*0042*/ 	.short	0x0008
        /*0044*/ 	.byte	0x00, 0xf0, 0x21, 0x00


	//----- nvinfo : EIATTR_KPARAM_INFO
	.align		4
.L_15:
        /*0048*/ 	.byte	0x04, 0x17
        /*004a*/ 	.short	(.L_17 - .L_16)
.L_16:
        /*004c*/ 	.word	0x00000000
        /*0050*/ 	.short	0x0000
        /*0052*/ 	.short	0x0000
        /*0054*/ 	.byte	0x00, 0xf0, 0x21, 0x00


	//----- nvinfo : EIATTR_SPARSE_MMA_MASK
	.align		4
.L_17:
        /*0058*/ 	.byte	0x03, 0x50
        /*005a*/ 	.short	0x0000


	//----- nvinfo : EIATTR_MAXREG_COUNT
	.align		4
        /*005c*/ 	.byte	0x03, 0x1b
        /*005e*/ 	.short	0x00ff


	//----- nvinfo : EIATTR_MERCURY_ISA_VERSION
	.align		4
        /*0060*/ 	.byte	0x03, 0x5f
        /*0062*/ 	.short	0x0101


	//----- nvinfo : EIATTR_VRC_CTA_INIT_COUNT
	.align		4
        /*0064*/ 	.byte	0x02, 0x4a
	.zero		1
	.zero		1


	//----- nvinfo : EIATTR_EXIT_INSTR_OFFSETS
	.align		4
        /*0068*/ 	.byte	0x04, 0x1c
        /*006a*/ 	.short	(.L_19 - .L_18)


	//   ....[0]....
.L_18:
        /*006c*/ 	.word	0x00000480


	//   ....[1]....
        /*0070*/ 	.word	0x000004d0


	//   ....[2]....
        /*0074*/ 	.word	0x000008b0


	//   ....[3]....
        /*0078*/ 	.word	0x00000c20


	//   ....[4]....
        /*007c*/ 	.word	0x00001420


	//   ....[5]....
        /*0080*/ 	.word	0x00001c30


	//   ....[6]....
        /*0084*/ 	.word	0x00002420


	//----- nvinfo : EIATTR_CRS_STACK_SIZE
	.align		4
.L_19:
        /*0088*/ 	.byte	0x04, 0x1e
        /*008a*/ 	.short	(.L_21 - .L_20)
.L_20:
        /*008c*/ 	.word	0x00000000


	//----- nvinfo : EIATTR_CBANK_PARAM_SIZE
	.align		4
.L_21:
        /*0090*/ 	.byte	0x03, 0x19
        /*0092*/ 	.short	0x001c


	//----- nvinfo : EIATTR_PARAM_CBANK
	.align		4
        /*0094*/ 	.byte	0x04, 0x0a
        /*0096*/ 	.short	(.L_23 - .L_22)
	.align		4
.L_22:
        /*0098*/ 	.word	index@(.nv.constant0.bar)
        /*009c*/ 	.short	0x0380
        /*009e*/ 	.short	0x001c


	//----- nvinfo : EIATTR_SW_WAR
	.align		4
.L_23:
        /*00a0*/ 	.byte	0x04, 0x36
        /*00a2*/ 	.short	(.L_25 - .L_24)
.L_24:
        /*00a4*/ 	.word	0x00000008
.L_25:


//--------------------- .nv.callgraph             --------------------------
	.section	.nv.callgraph,"",@"SHT_CUDA_CALLGRAPH"
	.align	4
	.sectionentsize	8
	.align		4
        /*0000*/ 	.word	0x00000000
	.align		4
        /*0004*/ 	.word	0xffffffff
	.align		4
        /*0008*/ 	.word	0x00000000
	.align		4
        /*000c*/ 	.word	0xfffffffe
	.align		4
        /*0010*/ 	.word	0x00000000
	.align		4
        /*0014*/ 	.word	0xfffffffd
	.align		4
        /*0018*/ 	.word	0x00000000
	.align		4
        /*001c*/ 	.word	0xfffffffc


//--------------------- .text.bar                 --------------------------
	.section	.text.bar,"ax",@progbits
	.align	128
        .global         bar
        .type           bar,@function
        .size           bar,(.L_x_21 - bar)
        .other          bar,@"STO_CUDA_ENTRY STV_DEFAULT"
bar:
.text.bar:
[----:B------:R-:W-:Y:S08]  /*0000*/  LDC R1, c[0x0][0x37c] ;  /* 0x0000df00ff017b82 */ /* 0x000ff00000000800 */
[----:B------:R-:W0:Y:S01]  /*0010*/  LDC R4, c[0x0][0x394] ;  /* 0x0000e500ff047b82 */ /* 0x000e220000000800 */
[----:B------:R-:W1:Y:S07]  /*0020*/  LDCU UR5, c[0x0][0x370] ;  /* 0x00006e00ff0577ac */ /* 0x000e6e0008000800 */
[----:B------:R-:W2:Y:S08]  /*0030*/  LDC R6, c[0x0][0x398] ;  /* 0x0000e600ff067b82 */ /* 0x000eb00000000800 */
[----:B------:R-:W-:Y:S01]  /*0040*/  S2UR UR4, SR_CTAID.Y ;  /* 0x00000000000479c3 */ /* 0x000fe20000002600 */
[----:B0-----:R-:W-:-:S07]  /*0050*/  IABS R5, R4 ;  /* 0x0000000400057213 */ /* 0x001fce0000000000 */
[----:B------:R-:W1:Y:S01]  /*0060*/  S2UR UR6, SR_CTAID.X ;  /* 0x00000000000679c3 */ /* 0x000e620000002500 */
[----:B------:R-:W0:Y:S08]  /*0070*/  I2F.RP R0, R5 ;  /* 0x0000000500007306 */ /* 0x000e300000209400 */
[----:B0-----:R-:W0:Y:S01]  /*0080*/  MUFU.RCP R0, R0 ;  /* 0x0000000000007308 */ /* 0x001e220000001000 */
[----:B-1----:R-:W-:Y:S01]  /*0090*/  UIMAD UR4, UR5, UR4, UR6 ;  /* 0x00000004050472a4 */ /* 0x002fe2000f8e0206 */
[----:B0-----:R-:W-:-:S06]  /*00a0*/  IADD3 R2, PT, PT, R0, 0xffffffe, RZ ;  /* 0x0ffffffe00027810 */ /* 0x001fcc0007ffe0ff */
[----:B------:R0:W1:Y:S02]  /*00b0*/  F2I.FTZ.U32.TRUNC.NTZ R3, R2 ;  /* 0x0000000200037305 */ /* 0x000064000021f000 */
[----:B0-----:R-:W-:Y:S01]  /*00c0*/  HFMA2 R2, -RZ, RZ, 0, 0 ;  /* 0x00000000ff027431 */ /* 0x001fe200000001ff */
[----:B-1----:R-:W-:-:S05]  /*00d0*/  IADD3 R8, PT, PT, RZ, -R3, RZ ;  /* 0x80000003ff087210 */ /* 0x002fca0007ffe0ff */
[----:B------:R-:W-:Y:S01]  /*00e0*/  IMAD R7, R8, R5, RZ ;  /* 0x0000000508077224 */ /* 0x000fe200078e02ff */
[----:B--2---:R-:W-:-:S03]  /*00f0*/  IABS R8, R6 ;  /* 0x0000000600087213 */ /* 0x004fc60000000000 */
[----:B------:R-:W-:-:S06]  /*0100*/  IMAD.HI.U32 R3, R3, R7, R2 ;  /* 0x0000000703037227 */ /* 0x000fcc00078e0002 */
[----:B------:R-:W-:-:S05]  /*0110*/  IMAD.HI.U32 R0, R3, R8, RZ ;  /* 0x0000000803007227 */ /* 0x000fca00078e00ff */
[----:B------:R-:W-:-:S05]  /*0120*/  IADD3 R3, PT, PT, -R0, RZ, RZ ;  /* 0x000000ff00037210 */ /* 0x000fca0007ffe1ff */
[----:B------:R-:W-:-:S05]  /*0130*/  IMAD R2, R5, R3, R8 ;  /* 0x0000000305027224 */ /* 0x000fca00078e0208 */
[----:B------:R-:W-:-:S13]  /*0140*/  ISETP.GT.U32.AND P1, PT, R5, R2, PT ;  /* 0x000000020500720c */ /* 0x000fda0003f24070 */
[-C--:B------:R-:W-:Y:S02]  /*0150*/  @!P1 IADD3 R2, PT, PT, R2, -R5.reuse, RZ ;  /* 0x8000000502029210 */ /* 0x080fe40007ffe0ff */
[----:B------:R-:W-:Y:S02]  /*0160*/  @!P1 IADD3 R0, PT, PT, R0, 0x1, RZ ;  /* 0x0000000100009810 */ /* 0x000fe40007ffe0ff */
[----:B------:R-:W-:Y:S02]  /*0170*/  ISETP.GE.U32.AND P0, PT, R2, R5, PT ;  /* 0x000000050200720c */ /* 0x000fe40003f06070 */
[----:B------:R-:W-:Y:S01]  /*0180*/  LOP3.LUT R2, R6, R4, RZ, 0x3c, !PT ;  /* 0x0000000406027212 */ /* 0x000fe200078e3cff */
[----:B------:R-:W0:Y:S01]  /*0190*/  LDC R5, c[0x0][0x390] ;  /* 0x0000e400ff057b82 */ /* 0x000e220000000800 */
[----:B------:R-:W-:Y:S02]  /*01a0*/  ISETP.NE.AND P1, PT, R4, RZ, PT ;  /* 0x000000ff0400720c */ /* 0x000fe40003f25270 */
[----:B------:R-:W-:-:S07]  /*01b0*/  ISETP.GE.AND P2, PT, R2, RZ, PT ;  /* 0x000000ff0200720c */ /* 0x000fce0003f46270 */
[----:B------:R-:W-:-:S06]  /*01c0*/  @P0 IADD3 R0, PT, PT, R0, 0x1, RZ ;  /* 0x0000000100000810 */ /* 0x000fcc0007ffe0ff */
[----:B------:R-:W-:Y:S02]  /*01d0*/  @!P2 IADD3 R0, PT, PT, -R0, RZ, RZ ;  /* 0x000000ff0000a210 */ /* 0x000fe40007ffe1ff */
[----:B------:R-:W-:-:S04]  /*01e0*/  @!P1 LOP3.LUT R0, RZ, R4, RZ, 0x33, !PT ;  /* 0x00000004ff009212 */ /* 0x000fc800078e33ff */
[-C--:B------:R-:W-:Y:S02]  /*01f0*/  IABS R9, R0.reuse ;  /* 0x0000000000097213 */ /* 0x080fe40000000000 */
[----:B0-----:R-:W-:Y:S02]  /*0200*/  IABS R10, R5 ;  /* 0x00000005000a7213 */ /* 0x001fe40000000000 */
[----:B------:R-:W0:Y:S01]  /*0210*/  I2F.RP R7, R9 ;  /* 0x0000000900077306 */ /* 0x000e220000209400 */
[----:B------:R-:W-:-:S07]  /*0220*/  IABS R12, R0 ;  /* 0x00000000000c7213 */ /* 0x000fce0000000000 */
[----:B0-----:R-:W0:Y:S02]  /*0230*/  MUFU.RCP R7, R7 ;  /* 0x0000000700077308 */ /* 0x001e240000001000 */
[----:B0-----:R-:W-:Y:S02]  /*0240*/  IADD3 R2, PT, PT, R7, 0xffffffe, RZ ;  /* 0x0ffffffe07027810 */ /* 0x001fe40007ffe0ff */
[----:B------:R-:W-:-:S04]  /*0250*/  IADD3 R7, PT, PT, RZ, -R12, RZ ;  /* 0x8000000cff077210 */ /* 0x000fc80007ffe0ff */
[----:B------:R0:W1:Y:S02]  /*0260*/  F2I.FTZ.U32.TRUNC.NTZ R3, R2 ;  /* 0x0000000200037305 */ /* 0x000064000021f000 */
[----:B0-----:R-:W-:Y:S01]  /*0270*/  HFMA2 R2, -RZ, RZ, 0, 0 ;  /* 0x00000000ff027431 */ /* 0x001fe200000001ff */
[----:B-1----:R-:W-:-:S05]  /*0280*/  IADD3 R8, PT, PT, RZ, -R3, RZ ;  /* 0x80000003ff087210 */ /* 0x002fca0007ffe0ff */
[----:B------:R-:W-:Y:S01]  /*0290*/  IMAD R11, R8, R9, RZ ;  /* 0x00000009080b7224 */ /* 0x000fe200078e02ff */
[----:B------:R-:W-:Y:S02]  /*02a0*/  MOV R8, R10 ;  /* 0x0000000a00087202 */ /* 0x000fe40000000f00 */
[----:B------:R-:W0:Y:S01]  /*02b0*/  S2R R10, SR_TID.X ;  /* 0x00000000000a7919 */ /* 0x000e220000002100 */
[----:B------:R-:W-:-:S06]  /*02c0*/  IMAD.HI.U32 R3, R3, R11, R2 ;  /* 0x0000000b03037227 */ /* 0x000fcc00078e0002 */
[----:B------:R-:W-:-:S04]  /*02d0*/  IMAD.HI.U32 R3, R3, R8, RZ ;  /* 0x0000000803037227 */ /* 0x000fc800078e00ff */
[----:B------:R-:W-:Y:S02]  /*02e0*/  IMAD R2, R3, R7, R8 ;  /* 0x0000000703027224 */ /* 0x000fe400078e0208 */
[----:B------:R-:W1:Y:S01]  /*02f0*/  S2R R8, SR_TID.Y ;  /* 0x0000000000087919 */ /* 0x000e620000002200 */
[----:B------:R-:W2:Y:S01]  /*0300*/  LDC R7, c[0x0][0x364] ;  /* 0x0000d900ff077b82 */ /* 0x000ea20000000800 */
[----:B------:R-:W3:Y:S01]  /*0310*/  LDCU UR7, c[0x0][0x360] ;  /* 0x00006c00ff0777ac */ /* 0x000ee20008000800 */
[----:B------:R-:W-:Y:S01]  /*0320*/  ISETP.GT.U32.AND P1, PT, R9, R2, PT ;  /* 0x000000020900720c */ /* 0x000fe20003f24070 */
[----:B------:R-:W4:-:S12]  /*0330*/  LDCU UR8, c[0x0][0x374] ;  /* 0x00006e80ff0877ac */ /* 0x000f180008000800 */
[-C--:B------:R-:W-:Y:S02]  /*0340*/  @!P1 IADD3 R2, PT, PT, R2, -R9.reuse, RZ ;  /* 0x8000000902029210 */ /* 0x080fe40007ffe0ff */
[----:B------:R-:W-:Y:S02]  /*0350*/  @!P1 IADD3 R3, PT, PT, R3, 0x1, RZ ;  /* 0x0000000103039810 */ /* 0x000fe40007ffe0ff */
[----:B------:R-:W-:Y:S01]  /*0360*/  ISETP.GE.U32.AND P0, PT, R2, R9, PT ;  /* 0x000000090200720c */ /* 0x000fe20003f06070 */
[----:B---3--:R-:W-:Y:S01]  /*0370*/  UIMAD UR5, UR5, UR7, URZ ;  /* 0x00000007050572a4 */ /* 0x008fe2000f8e02ff */
[C---:B------:R-:W-:Y:S02]  /*0380*/  LOP3.LUT R2, R0.reuse, R5, RZ, 0x3c, !PT ;  /* 0x0000000500027212 */ /* 0x040fe400078e3cff */
[----:B------:R-:W-:Y:S02]  /*0390*/  ISETP.NE.AND P1, PT, R0, RZ, PT ;  /* 0x000000ff0000720c */ /* 0x000fe40003f25270 */
[----:B------:R-:W-:Y:S01]  /*03a0*/  ISETP.GE.AND P2, PT, R2, RZ, PT ;  /* 0x000000ff0200720c */ /* 0x000fe20003f46270 */
[----:B--2---:R-:W-:-:S02]  /*03b0*/  IMAD R2, R7, UR5, RZ ;  /* 0x0000000507027c24 */ /* 0x004fc4000f8e02ff */
[----:B-1----:R-:W-:-:S04]  /*03c0*/  IMAD R17, R7, UR4, R8 ;  /* 0x0000000407117c24 */ /* 0x002fc8000f8e0208 */
[----:B------:R-:W-:Y:S01]  /*03d0*/  @P0 IADD3 R3, PT, PT, R3, 0x1, RZ ;  /* 0x0000000103030810 */ /* 0x000fe20007ffe0ff */
[----:B----4-:R-:W-:Y:S02]  /*03e0*/  IMAD R7, R2, UR8, RZ ;  /* 0x0000000802077c24 */ /* 0x010fe4000f8e02ff */
[----:B0-----:R-:W-:-:S03]  /*03f0*/  IMAD R17, R17, UR7, R10 ;  /* 0x0000000711117c24 */ /* 0x001fc6000f8e020a */
[----:B------:R-:W-:Y:S02]  /*0400*/  @!P2 IADD3 R3, PT, PT, -R3, RZ, RZ ;  /* 0x000000ff0303a210 */ /* 0x000fe40007ffe1ff */
[----:B------:R-:W-:Y:S02]  /*0410*/  MOV R13, R17 ;  /* 0x00000011000d7202 */ /* 0x000fe40000000f00 */
[C---:B------:R-:W-:Y:S02]  /*0420*/  ISETP.GE.AND P2, PT, R7.reuse, 0x1, PT ;  /* 0x000000010700780c */ /* 0x040fe40003f46270 */
[----:B------:R-:W-:Y:S02]  /*0430*/  @!P1 LOP3.LUT R3, RZ, R0, RZ, 0x33, !PT ;  /* 0x00000000ff039212 */ /* 0x000fe400078e33ff */
[----:B------:R-:W-:Y:S02]  /*0440*/  ISETP.GT.AND P3, PT, R7, RZ, PT ;  /* 0x000000ff0700720c */ /* 0x000fe40003f64270 */
[----:B------:R-:W-:-:S02]  /*0450*/  ISETP.GT.AND P0, PT, R13, R3, !P2 ;  /* 0x000000030d00720c */ /* 0x000fc40005704270 */
[----:B------:R-:W-:-:S04]  /*0460*/  ISETP.LT.AND P1, PT, R13, R3, P3 ;  /* 0x000000030d00720c */ /* 0x000fc80001f21270 */
[----:B------:R-:W-:-:S13]  /*0470*/  PLOP3.LUT P0, PT, P1, P0, PT, 0xf8, 0x8f ;  /* 0x00000000008f781c */ /* 0x000fda0000f01f70 */
[----:B------:R-:W-:Y:S05]  /*0480*/  @!P0 EXIT ;  /* 0x000000000000894d */ /* 0x000fea0003800000 */
[----:B------:R-:W0:Y:S01]  /*0490*/  LDCU.64 UR4, c[0x0][0x358] ;  /* 0x00006b00ff0477ac */ /* 0x000e220008000a00 */
[----:B------:R-:W-:Y:S05]  /*04a0*/  @P3 BRA `(.L_x_0) ;  /* 0x0000000c00e03947 */ /* 0x000fea0003800000 */
[----:B------:R-:W-:Y:S05]  /*04b0*/  @!P2 BRA `(.L_x_1) ;  /* 0x0000000400dca947 */ /* 0x000fea0003800000 */
[----:B------:R-:W-:-:S13]  /*04c0*/  ISETP.GE.AND P0, PT, R0, 0x1, PT ;  /* 0x000000010000780c */ /* 0x000fda0003f06270 */
[----:B0-----:R-:W-:Y:S05]  /*04d0*/  @!P0 EXIT ;  /* 0x000000000000894d */ /* 0x001fea0003800000 */
[----:B------:R-:W-:Y:S01]  /*04e0*/  LOP3.LUT P0, R8, R0, 0x3, RZ, 0xc0, !PT ;  /* 0x0000000300087812 */ /* 0x000fe2000780c0ff */
[----:B------:R-:W-:-:S12]  /*04f0*/  HFMA2 R7, -RZ, RZ, 0, 0 ;  /* 0x00000000ff077431 */ /* 0x000fd800000001ff */
[----:B------:R-:W-:Y:S05]  /*0500*/  @!P0 BRA `(.L_x_2) ;  /* 0x0000000000e48947 */ /* 0x000fea0003800000 */
[----:B------:R-:W0:Y:S01]  /*0510*/  LDC.64 R2, c[0x0][0x380] ;  /* 0x0000e000ff027b82 */ /* 0x000e220000000a00 */
[----:B------:R-:W-:Y:S01]  /*0520*/  ISETP.NE.AND P0, PT, R8, 0x1, PT ;  /* 0x000000010800780c */ /* 0x000fe20003f05270 */
[C---:B------:R-:W-:Y:S02]  /*0530*/  IMAD R15, R13.reuse, R6, RZ ;  /* 0x000000060d0f7224 */ /* 0x040fe400078e02ff */
[----:B------:R-:W-:-:S10]  /*0540*/  IMAD R14, R13, R0, RZ ;  /* 0x000000000d0e7224 */ /* 0x000fd400078e02ff */
[----:B------:R-:W-:Y:S05]  /*0550*/  @!P0 BRA `(.L_x_3) ;  /* 0x00000000008c8947 */ /* 0x000fea0003800000 */
[----:B------:R-:W1:Y:S01]  /*0560*/  LDC.64 R10, c[0x0][0x380] ;  /* 0x0000e000ff0a7b82 */ /* 0x000e620000000a00 */
[----:B------:R-:W-:-:S07]  /*0570*/  ISETP.NE.AND P0, PT, R8, 0x2, PT ;  /* 0x000000020800780c */ /* 0x000fce0003f05270 */
[----:B------:R-:W2:Y:S06]  /*0580*/  LDC.64 R8, c[0x0][0x388] ;  /* 0x0000e200ff087b82 */ /* 0x000eac0000000a00 */
[----:B-1----:R-:W-:-:S05]  /*0590*/  @P0 IMAD.WIDE R12, R15, 0x4, R10 ;  /* 0x000000040f0c0825 */ /* 0x002fca00078e020a */
[----:B------:R-:W3:Y:S01]  /*05a0*/  @P0 LDG.E R25, desc[UR4][R12.64] ;  /* 0x000000040c190981 */ /* 0x000ee2000c1e1900 */
[----:B--2---:R-:W-:-:S05]  /*05b0*/  @P0 IMAD.WIDE R18, R14, 0x4, R8 ;  /* 0x000000040e120825 */ /* 0x004fca00078e0208 */
[----:B---3--:R1:W-:Y:S04]  /*05c0*/  @P0 STG.E desc[UR4][R18.64], R25 ;  /* 0x0000001912000986 */ /* 0x0083e8000c101904 */
[----:B------:R-:W2:Y:S01]  /*05d0*/  @P0 LDG.E R27, desc[UR4][R12.64+0x4] ;  /* 0x000004040c1b0981 */ /* 0x000ea2000c1e1900 */
[----:B------:R-:W-:-:S05]  /*05e0*/  @P0 IMAD.WIDE R20, R5, 0x4, R18 ;  /* 0x0000000405140825 */ /* 0x000fca00078e0212 */
[----:B--2---:R2:W-:Y:S04]  /*05f0*/  @P0 STG.E desc[UR4][R20.64], R27 ;  /* 0x0000001b14000986 */ /* 0x0045e8000c101904 */
[----:B------:R-:W3:Y:S01]  /*0600*/  @P0 LDG.E R29, desc[UR4][R12.64+0x8] ;  /* 0x000008040c1d0981 */ /* 0x000ee2000c1e1900 */
[----:B------:R-:W-:Y:S01]  /*0610*/  @P0 IMAD.WIDE R22, R5, 0x4, R20 ;  /* 0x0000000405160825 */ /* 0x000fe200078e0214 */
[----:B------:R-:W-:-:S04]  /*0620*/  @P0 MOV R7, 0x1 ;  /* 0x0000000100070802 */ /* 0x000fc80000000f00 */
[----:B------:R-:W-:-:S04]  /*0630*/  IADD3 R24, PT, PT, -R7, RZ, RZ ;  /* 0x000000ff07187210 */ /* 0x000fc80007ffe1ff */
[----:B------:R-:W-:Y:S01]  /*0640*/  LOP3.LUT R24, R24, R4, RZ, 0xc0, !PT ;  /* 0x0000000418187212 */ /* 0x000fe200078ec0ff */
[----:B---3--:R3:W-:Y:S04]  /*0650*/  @P0 STG.E desc[UR4][R22.64], R29 ;  /* 0x0000001d16000986 */ /* 0x0087e8000c101904 */
[----:B------:R-:W4:Y:S01]  /*0660*/  @P0 LDG.E R16, desc[UR4][R12.64+0xc] ;  /* 0x00000c040c100981 */ /* 0x000f22000c1e1900 */
[----:B-1----:R-:W-:Y:S01]  /*0670*/  IADD3 R25, PT, PT, R15, R24, RZ ;  /* 0x000000180f197210 */ /* 0x002fe20007ffe0ff */
[----:B------:R-:W-:-:S04]  /*0680*/  @P0 IMAD.WIDE R18, R5, 0x4, R22 ;  /* 0x0000000405120825 */ /* 0x000fc800078e0216 */
[----:B------:R-:W-:Y:S01]  /*0690*/  IMAD.WIDE R10, R25, 0x4, R10 ;  /* 0x00000004190a7825 */ /* 0x000fe200078e020a */
[----:B--2---:R-:W-:Y:S01]  /*06a0*/  IADD3 R21, PT, PT, R14, R7, RZ ;  /* 0x000000070e157210 */ /* 0x004fe20007ffe0ff */
[----:B----4-:R1:W-:Y:S04]  /*06b0*/  @P0 STG.E desc[UR4][R18.64], R16 ;  /* 0x0000001012000986 */ /* 0x0103e8000c101904 */
[----:B------:R-:W2:Y:S01]  /*06c0*/  LDG.E R25, desc[UR4][R10.64] ;  /* 0x000000040a197981 */ /* 0x000ea2000c1e1900 */
[----:B------:R-:W-:-:S05]  /*06d0*/  IMAD.WIDE R8, R21, 0x4, R8 ;  /* 0x0000000415087825 */ /* 0x000fca00078e0208 */
[----:B--2---:R2:W-:Y:S04]  /*06e0*/  STG.E desc[UR4][R8.64], R25 ;  /* 0x0000001908007986 */ /* 0x0045e8000c101904 */
[----:B---3--:R-:W3:Y:S01]  /*06f0*/  LDG.E R23, desc[UR4][R10.64+0x4] ;  /* 0x000004040a177981 */ /* 0x008ee2000c1e1900 */
[----:B------:R-:W-:-:S05]  /*0700*/  IMAD.WIDE R12, R5, 0x4, R8 ;  /* 0x00000004050c7825 */ /* 0x000fca00078e0208 */
[----:B---3--:R2:W-:Y:S04]  /*0710*/  STG.E desc[UR4][R12.64], R23 ;  /* 0x000000170c007986 */ /* 0x0085e8000c101904 */
[----:B------:R-:W3:Y:S01]  /*0720*/  LDG.E R27, desc[UR4][R10.64+0x8] ;  /* 0x000008040a1b7981 */ /* 0x000ee2000c1e1900 */
[----:B------:R-:W-:-:S05]  /*0730*/  IMAD.WIDE R20, R5, 0x4, R12 ;  /* 0x0000000405147825 */ /* 0x000fca00078e020c */
[----:B---3--:R2:W-:Y:S04]  /*0740*/  STG.E desc[UR4][R20.64], R27 ;  /* 0x0000001b14007986 */ /* 0x0085e8000c101904 */
[----:B------:R-:W3:Y:S01]  /*0750*/  LDG.E R29, desc[UR4][R10.64+0xc] ;  /* 0x00000c040a1d7981 */ /* 0x000ee2000c1e1900 */
[----:B-1----:R-:W-:Y:S01]  /*0760*/  IMAD.WIDE R18, R5, 0x4, R20 ;  /* 0x0000000405127825 */ /* 0x002fe200078e0214 */
[----:B------:R-:W-:-:S04]  /*0770*/  IADD3 R7, PT, PT, R7, 0x1, RZ ;  /* 0x0000000107077810 */ /* 0x000fc80007ffe0ff */
[----:B---3--:R2:W-:Y:S03]  /*0780*/  STG.E desc[UR4][R18.64], R29 ;  /* 0x0000001d12007986 */ /* 0x0085e6000c101904 */
.L_x_3:
[----:B------:R-:W-:Y:S01]  /*0790*/  IMAD R15, R7, R4, R15 ;  /* 0x00000004070f7224 */ /* 0x000fe200078e020f */
[----:B--2---:R-:W1:Y:S03]  /*07a0*/  LDC.64 R8, c[0x0][0x388] ;  /* 0x0000e200ff087b82 */ /* 0x004e660000000a00 */
[----:B0-----:R-:W-:-:S05]  /*07b0*/  IMAD.WIDE R2, R15, 0x4, R2 ;  /* 0x000000040f027825 */ /* 0x001fca00078e0202 */
[----:B------:R-:W2:Y:S01]  /*07c0*/  LDG.E R19, desc[UR4][R2.64] ;  /* 0x0000000402137981 */ /* 0x000ea2000c1e1900 */
[----:B------:R-:W-:-:S05]  /*07d0*/  IADD3 R11, PT, PT, R14, R7, RZ ;  /* 0x000000070e0b7210 */ /* 0x000fca0007ffe0ff */
[----:B-1----:R-:W-:-:S05]  /*07e0*/  IMAD.WIDE R8, R11, 0x4, R8 ;  /* 0x000000040b087825 */ /* 0x002fca00078e0208 */
[----:B--2---:R0:W-:Y:S04]  /*07f0*/  STG.E desc[UR4][R8.64], R19 ;  /* 0x0000001308007986 */ /* 0x0041e8000c101904 */
[----:B------:R-:W2:Y:S01]  /*0800*/  LDG.E R21, desc[UR4][R2.64+0x4] ;  /* 0x0000040402157981 */ /* 0x000ea2000c1e1900 */
[----:B------:R-:W-:-:S05]  /*0810*/  IMAD.WIDE R10, R5, 0x4, R8 ;  /* 0x00000004050a7825 */ /* 0x000fca00078e0208 */
[----:B--2---:R0:W-:Y:S04]  /*0820*/  STG.E desc[UR4][R10.64], R21 ;  /* 0x000000150a007986 */ /* 0x0041e8000c101904 */
[----:B------:R-:W2:Y:S01]  /*0830*/  LDG.E R23, desc[UR4][R2.64+0x8] ;  /* 0x0000080402177981 */ /* 0x000ea2000c1e1900 */
[----:B------:R-:W-:-:S05]  /*0840*/  IMAD.WIDE R12, R5, 0x4, R10 ;  /* 0x00000004050c7825 */ /* 0x000fca00078e020a */
[----:B--2---:R0:W-:Y:S04]  /*0850*/  STG.E desc[UR4][R12.64], R23 ;  /* 0x000000170c007986 */ /* 0x0041e8000c101904 */
[----:B------:R-:W2:Y:S01]  /*0860*/  LDG.E R25, desc[UR4][R2.64+0xc] ;  /* 0x00000c0402197981 */ /* 0x000ea2000c1e1900 */
[----:B------:R-:W-:Y:S01]  /*0870*/  IMAD.WIDE R14, R5, 0x4, R12 ;  /* 0x00000004050e7825 */ /* 0x000fe200078e020c */
[----:B------:R-:W-:-:S04]  /*0880*/  IADD3 R7, PT, PT, R7, 0x1, RZ ;  /* 0x0000000107077810 */ /* 0x000fc80007ffe0ff */
[----:B--2---:R0:W-:Y:S03]  /*0890*/  STG.E desc[UR4][R14.64], R25 ;  /* 0x000000190e007986 */ /* 0x0041e6000c101904 */
.L_x_2:
[----:B------:R-:W-:-:S13]  /*08a0*/  ISETP.GE.U32.AND P0, PT, R0, 0x4, PT ;  /* 0x000000040000780c */ /* 0x000fda0003f06070 */
[----:B------:R-:W-:Y:S05]  /*08b0*/  @!P0 EXIT ;  /* 0x000000000000894d */ /* 0x000fea0003800000 */
[C---:B0-----:R-:W-:Y:S01]  /*08c0*/  IMAD R15, R17.reuse, R6, RZ ;  /* 0x00000006110f7224 */ /* 0x041fe200078e02ff */
[----:B------:R-:W-:Y:S01]  /*08d0*/  MOV R14, R7 ;  /* 0x00000007000e7202 */ /* 0x000fe20000000f00 */
[----:B------:R-:W-:-:S07]  /*08e0*/  IMAD R6, R17, R0, R7 ;  /* 0x0000000011067224 */ /* 0x000fce00078e0207 */
.L_x_4:
[----:B------:R-:W0:Y:S01]  /*08f0*/  LDC.64 R16, c[0x0][0x380] ;  /* 0x0000e000ff107b82 */ /* 0x000e220000000a00 */
[----:B-1----:R-:W-:-:S07]  /*0900*/  IMAD R3, R14, R4, R15 ;  /* 0x000000040e037224 */ /* 0x002fce00078e020f */
[----:B------:R-:W1:Y:S01]  /*0910*/  LDC.64 R12, c[0x0][0x388] ;  /* 0x0000e200ff0c7b82 */ /* 0x000e620000000a00 */
[----:B0-----:R-:W-:-:S05]  /*0920*/  IMAD.WIDE R16, R3, 0x4, R16 ;  /* 0x0000000403107825 */ /* 0x001fca00078e0210 */
[----:B------:R-:W2:Y:S01]  /*0930*/  LDG.E R19, desc[UR4][R16.64] ;  /* 0x0000000410137981 */ /* 0x000ea2000c1e1900 */
[C---:B-1----:R-:W-:Y:S01]  /*0940*/  IMAD.WIDE R10, R6.reuse, 0x4, R12 ;  /* 0x00000004060a7825 */ /* 0x042fe200078e020c */
[----:B------:R-:W-:-:S04]  /*0950*/  IADD3 R9, PT, PT, R6, R5, RZ ;  /* 0x0000000506097210 */ /* 0x000fc80007ffe0ff */
[----:B--2---:R0:W-:Y:S04]  /*0960*/  STG.E desc[UR4][R10.64], R19 ;  /* 0x000000130a007986 */ /* 0x0041e8000c101904 */
[----:B------:R-:W2:Y:S01]  /*0970*/  LDG.E R21, desc[UR4][R16.64+0x4] ;  /* 0x0000040410157981 */ /* 0x000ea2000c1e1900 */
[----:B------:R-:W-:Y:S01]  /*0980*/  IMAD.WIDE R8, R9, 0x4, R12 ;  /* 0x0000000409087825 */ /* 0x000fe200078e020c */
[----:B------:R-:W-:-:S04]  /*0990*/  LEA R3, R5, R6, 0x1 ;  /* 0x0000000605037211 */ /* 0x000fc800078e08ff */
[----:B--2---:R1:W-:Y:S04]  /*09a0*/  STG.E desc[UR4][R8.64], R21 ;  /* 0x0000001508007986 */ /* 0x0043e8000c101904 */
[----:B------:R-:W2:Y:S01]  /*09b0*/  LDG.E R23, desc[UR4][R16.64+0x8] ;  /* 0x0000080410177981 */ /* 0x000ea2000c1e1900 */
[----:B------:R-:W-:-:S04]  /*09c0*/  IMAD.WIDE R2, R3, 0x4, R12 ;  /* 0x0000000403027825 */ /* 0x000fc800078e020c */
[----:B------:R-:W-:Y:S01]  /*09d0*/  IMAD R27, R5, 0x3, R6 ;  /* 0x00000003051b7824 */ /* 0x000fe200078e0206 */
[----:B--2---:R2:W-:Y:S04]  /*09e0*/  STG.E desc[UR4][R2.64], R23 ;  /* 0x0000001702007986 */ /* 0x0045e8000c101904 */
[----:B------:R-:W3:Y:S01]  /*09f0*/  LDG.E R25, desc[UR4][R16.64+0xc] ;  /* 0x00000c0410197981 */ /* 0x000ee2000c1e1900 */
[----:B------:R-:W-:-:S04]  /*0a00*/  IMAD.WIDE R12, R27, 0x4, R12 ;  /* 0x000000041b0c7825 */ /* 0x000fc800078e020c */
[C---:B0-----:R-:W-:Y:S01]  /*0a10*/  IMAD.WIDE R18, R4.reuse, 0x4, R16 ;  /* 0x0000000404127825 */ /* 0x041fe200078e0210 */
[----:B---3--:R0:W-:Y:S04]  /*0a20*/  STG.E desc[UR4][R12.64], R25 ;  /* 0x000000190c007986 */ /* 0x0081e8000c101904 */
[----:B------:R-:W3:Y:S04]  /*0a30*/  LDG.E R27, desc[UR4][R18.64] ;  /* 0x00000004121b7981 */ /* 0x000ee8000c1e1900 */
[----:B---3--:R3:W-:Y:S04]  /*0a40*/  STG.E desc[UR4][R10.64+0x4], R27 ;  /* 0x0000041b0a007986 */ /* 0x0087e8000c101904 */
[----:B-1----:R-:W4:Y:S04]  /*0a50*/  LDG.E R21, desc[UR4][R18.64+0x4] ;  /* 0x0000040412157981 */ /* 0x002f28000c1e1900 */
[----:B----4-:R1:W-:Y:S04]  /*0a60*/  STG.E desc[UR4][R8.64+0x4], R21 ;  /* 0x0000041508007986 */ /* 0x0103e8000c101904 */
[----:B------:R-:W4:Y:S01]  /*0a70*/  LDG.E R29, desc[UR4][R18.64+0x8] ;  /* 0x00000804121d7981 */ /* 0x000f22000c1e1900 */
[----:B------:R-:W-:-:S03]  /*0a80*/  IMAD.WIDE R16, R4, 0x4, R18 ;  /* 0x0000000404107825 */ /* 0x000fc600078e0212 */
[----:B----4-:R-:W-:Y:S04]  /*0a90*/  STG.E desc[UR4][R2.64+0x4], R29 ;  /* 0x0000041d02007986 */ /* 0x010fe8000c101904 */
[----:B--2---:R-:W2:Y:S04]  /*0aa0*/  LDG.E R23, desc[UR4][R18.64+0xc] ;  /* 0x00000c0412177981 */ /* 0x004ea8000c1e1900 */
[----:B--2---:R2:W-:Y:S04]  /*0ab0*/  STG.E desc[UR4][R12.64+0x4], R23 ;  /* 0x000004170c007986 */ /* 0x0045e8000c101904 */
[----:B------:R-:W4:Y:S04]  /*0ac0*/  LDG.E R22, desc[UR4][R16.64] ;  /* 0x0000000410167981 */ /* 0x000f28000c1e1900 */
[----:B----4-:R-:W-:Y:S04]  /*0ad0*/  STG.E desc[UR4][R10.64+0x8], R22 ;  /* 0x000008160a007986 */ /* 0x010fe8000c101904 */
[----:B0-----:R-:W4:Y:S04]  /*0ae0*/  LDG.E R25, desc[UR4][R16.64+0x4] ;  /* 0x0000040410197981 */ /* 0x001f28000c1e1900 */
[----:B----4-:R0:W-:Y:S04]  /*0af0*/  STG.E desc[UR4][R8.64+0x8], R25 ;  /* 0x0000081908007986 */ /* 0x0101e8000c101904 */
[----:B---3--:R-:W3:Y:S01]  /*0b00*/  LDG.E R27, desc[UR4][R16.64+0x8] ;  /* 0x00000804101b7981 */ /* 0x008ee2000c1e1900 */
[----:B-1----:R-:W-:-:S03]  /*0b10*/  IMAD.WIDE R20, R4, 0x4, R16 ;  /* 0x0000000404147825 */ /* 0x002fc600078e0210 */
[----:B---3--:R1:W-:Y:S04]  /*0b20*/  STG.E desc[UR4][R2.64+0x8], R27 ;  /* 0x0000081b02007986 */ /* 0x0083e8000c101904 */
[----:B------:R-:W3:Y:S04]  /*0b30*/  LDG.E R24, desc[UR4][R16.64+0xc] ;  /* 0x00000c0410187981 */ /* 0x000ee8000c1e1900 */
[----:B---3--:R1:W-:Y:S04]  /*0b40*/  STG.E desc[UR4][R12.64+0x8], R24 ;  /* 0x000008180c007986 */ /* 0x0083e8000c101904 */
[----:B------:R-:W3:Y:S04]  /*0b50*/  LDG.E R19, desc[UR4][R20.64] ;  /* 0x0000000414137981 */ /* 0x000ee8000c1e1900 */
[----:B---3--:R1:W-:Y:S04]  /*0b60*/  STG.E desc[UR4][R10.64+0xc], R19 ;  /* 0x00000c130a007986 */ /* 0x0083e8000c101904 */
[----:B--2---:R-:W2:Y:S04]  /*0b70*/  LDG.E R23, desc[UR4][R20.64+0x4] ;  /* 0x0000040414177981 */ /* 0x004ea8000c1e1900 */
[----:B--2---:R1:W-:Y:S04]  /*0b80*/  STG.E desc[UR4][R8.64+0xc], R23 ;  /* 0x00000c1708007986 */ /* 0x0043e8000c101904 */
[----:B------:R-:W2:Y:S04]  /*0b90*/  LDG.E R29, desc[UR4][R20.64+0x8] ;  /* 0x00000804141d7981 */ /* 0x000ea8000c1e1900 */
[----:B--2---:R1:W-:Y:S04]  /*0ba0*/  STG.E desc[UR4][R2.64+0xc], R29 ;  /* 0x00000c1d02007986 */ /* 0x0043e8000c101904 */
[----:B0-----:R-:W2:Y:S01]  /*0bb0*/  LDG.E R25, desc[UR4][R20.64+0xc] ;  /* 0x00000c0414197981 */ /* 0x001ea2000c1e1900 */
[----:B------:R-:W-:-:S02]  /*0bc0*/  IADD3 R7, PT, PT, R7, 0x4, RZ ;  /* 0x0000000407077810 */ /* 0x000fc40007ffe0ff */
[----:B------:R-:W-:Y:S02]  /*0bd0*/  LEA R15, R4, R15, 0x2 ;  /* 0x0000000f040f7211 */ /* 0x000fe400078e10ff */
[----:B------:R-:W-:Y:S02]  /*0be0*/  ISETP.GE.AND P0, PT, R7, R0, PT ;  /* 0x000000000700720c */ /* 0x000fe40003f06270 */
[----:B------:R-:W-:Y:S01]  /*0bf0*/  IADD3 R6, PT, PT, R6, 0x4, RZ ;  /* 0x0000000406067810 */ /* 0x000fe20007ffe0ff */
[----:B--2---:R1:W-:Y:S10]  /*0c00*/  STG.E desc[UR4][R12.64+0xc], R25 ;  /* 0x00000c190c007986 */ /* 0x0043f4000c101904 */
[----:B------:R-:W-:Y:S05]  /*0c10*/  @!P0 BRA `(.L_x_4) ;  /* 0xfffffffc00348947 */ /* 0x000fea000383ffff */
[----:B------:R-:W-:Y:S05]  /*0c20*/  EXIT ;  /* 0x000000000000794d */ /* 0x000fea0003800000 */
.L_x_1:
[----:B------:R-:W-:-:S07]  /*0c30*/  LOP3.LUT R22, R0, 0x3, RZ, 0xc0, !PT ;  /* 0x0000000300167812 */ /* 0x000fce00078ec0ff */
.L_x_9:
[----:B------:R-:W-:-:S13]  /*0c40*/  ISETP.GE.AND P0, PT, R0, 0x1, PT ;  /* 0x000000010000780c */ /* 0x000fda0003f06270 */
[----:B-1-3--:R-:W-:Y:S05]  /*0c50*/  @!P0 BRA `(.L_x_5) ;  /* 0x0000000400e48947 */ /* 0x00afea0003800000 */
[----:B------:R-:W1:Y:S01]  /*0c60*/  LDCU UR6, c[0x0][0x398] ;  /* 0x00007300ff0677ac */ /* 0x000e620008000800 */
[----:B------:R-:W-:Y:S01]  /*0c70*/  ISETP.NE.AND P0, PT, R22, RZ, PT ;  /* 0x000000ff1600720c */ /* 0x000fe20003f05270 */
[----:B------:R-:W-:Y:S02]  /*0c80*/  HFMA2 R12, -RZ, RZ, 0, 0 ;  /* 0x00000000ff0c7431 */ /* 0x000fe400000001ff */
[----:B-1----:R-:W-:-:S10]  /*0c90*/  IMAD R11, R13, UR6, RZ ;  /* 0x000000060d0b7c24 */ /* 0x002fd4000f8e02ff */
[----:B------:R-:W-:Y:S05]  /*0ca0*/  @!P0 BRA `(.L_x_6) ;  /* 0x0000000000ec8947 */ /* 0x000fea0003800000 */
[----:B------:R-:W-:Y:S01]  /*0cb0*/  ISETP.NE.AND P0, PT, R22, 0x1, PT ;  /* 0x000000011600780c */ /* 0x000fe20003f05270 */
[----:B------:R-:W-:-:S12]  /*0cc0*/  IMAD R9, R0, R13, RZ ;  /* 0x0000000d00097224 */ /* 0x000fd800078e02ff */
[----:B------:R-:W-:Y:S05]  /*0cd0*/  @!P0 BRA `(.L_x_7) ;  /* 0x0000000000948947 */ /* 0x000fea0003800000 */
[----:B------:R-:W1:Y:S01]  /*0ce0*/  LDC.64 R6, c[0x0][0x380] ;  /* 0x0000e000ff067b82 */ /* 0x000e620000000a00 */
[----:B------:R-:W-:-:S07]  /*0cf0*/  ISETP.NE.AND P0, PT, R22, 0x2, PT ;  /* 0x000000021600780c */ /* 0x000fce0003f05270 */
[----:B------:R-:W2:Y:S08]  /*0d00*/  LDC.64 R4, c[0x0][0x388] ;  /* 0x0000e200ff047b82 */ /* 0x000eb00000000a00 */
[----:B------:R-:W3:Y:S01]  /*0d10*/  @P0 LDC R26, c[0x0][0x390] ;  /* 0x0000e400ff1a0b82 */ /* 0x000ee20000000800 */
[----:B-1----:R-:W-:-:S07]  /*0d20*/  @P0 IMAD.WIDE R16, R11, 0x4, R6 ;  /* 0x000000040b100825 */ /* 0x002fce00078e0206 */
[----:B------:R-:W1:Y:S01]  /*0d30*/  LDC.64 R14, c[0x0][0x390] ;  /* 0x0000e400ff0e7b82 */ /* 0x000e620000000a00 */
[----:B0-----:R-:W4:Y:S01]  /*0d40*/  @P0 LDG.E R23, desc[UR4][R16.64] ;  /* 0x0000000410170981 */ /* 0x001f22000c1e1900 */
[----:B--2---:R-:W-:-:S05]  /*0d50*/  @P0 IMAD.WIDE R20, R9, 0x4, R4 ;  /* 0x0000000409140825 */ /* 0x004fca00078e0204 */
[----:B----4-:R0:W-:Y:S04]  /*0d60*/  @P0 STG.E desc[UR4][R20.64], R23 ;  /* 0x0000001714000986 */ /* 0x0101e8000c101904 */
[----:B------:R-:W2:Y:S01]  /*0d70*/  @P0 LDG.E R27, desc[UR4][R16.64+0x4] ;  /* 0x00000404101b0981 */ /* 0x000ea2000c1e1900 */
[----:B---3--:R-:W-:-:S05]  /*0d80*/  @P0 IMAD.WIDE R24, R26, 0x4, R20 ;  /* 0x000000041a180825 */ /* 0x008fca00078e0214 */
[----:B--2---:R2:W-:Y:S04]  /*0d90*/  @P0 STG.E desc[UR4][R24.64], R27 ;  /* 0x0000001b18000986 */ /* 0x0045e8000c101904 */
[----:B------:R-:W3:Y:S01]  /*0da0*/  @P0 LDG.E R29, desc[UR4][R16.64+0x8] ;  /* 0x00000804101d0981 */ /* 0x000ee2000c1e1900 */
[----:B------:R-:W-:Y:S01]  /*0db0*/  @P0 IMAD.WIDE R18, R26, 0x4, R24 ;  /* 0x000000041a120825 */ /* 0x000fe200078e0218 */
[----:B------:R-:W-:-:S04]  /*0dc0*/  @P0 MOV R12, 0x1 ;  /* 0x00000001000c0802 */ /* 0x000fc80000000f00 */
[----:B------:R-:W-:-:S04]  /*0dd0*/  IADD3 R10, PT, PT, -R12, RZ, RZ ;  /* 0x000000ff0c0a7210 */ /* 0x000fc80007ffe1ff */
[----:B-1----:R-:W-:Y:S01]  /*0de0*/  LOP3.LUT R10, R10, R15, RZ, 0xc0, !PT ;  /* 0x0000000f0a0a7212 */ /* 0x002fe200078ec0ff */
[----:B---3--:R1:W-:Y:S04]  /*0df0*/  @P0 STG.E desc[UR4][R18.64], R29 ;  /* 0x0000001d12000986 */ /* 0x0083e8000c101904 */
[----:B------:R-:W3:Y:S01]  /*0e00*/  @P0 LDG.E R8, desc[UR4][R16.64+0xc] ;  /* 0x00000c0410080981 */ /* 0x000ee2000c1e1900 */
[----:B------:R-:W-:Y:S01]  /*0e10*/  IADD3 R15, PT, PT, R11, R10, RZ ;  /* 0x0000000a0b0f7210 */ /* 0x000fe20007ffe0ff */
[----:B0-----:R-:W-:-:S04]  /*0e20*/  @P0 IMAD.WIDE R20, R26, 0x4, R18 ;  /* 0x000000041a140825 */ /* 0x001fc800078e0212 */
[----:B------:R-:W-:Y:S01]  /*0e30*/  IMAD.WIDE R6, R15, 0x4, R6 ;  /* 0x000000040f067825 */ /* 0x000fe200078e0206 */
[----:B------:R-:W-:Y:S01]  /*0e40*/  IADD3 R15, PT, PT, R9, R12, RZ ;  /* 0x0000000c090f7210 */ /* 0x000fe20007ffe0ff */
[----:B---3--:R0:W-:Y:S04]  /*0e50*/  @P0 STG.E desc[UR4][R20.64], R8 ;  /* 0x0000000814000986 */ /* 0x0081e8000c101904 */
[----:B------:R-:W3:Y:S01]  /*0e60*/  LDG.E R23, desc[UR4][R6.64] ;  /* 0x0000000406177981 */ /* 0x000ee2000c1e1900 */
[----:B------:R-:W-:-:S05]  /*0e70*/  IMAD.WIDE R4, R15, 0x4, R4 ;  /* 0x000000040f047825 */ /* 0x000fca00078e0204 */
[----:B---3--:R3:W-:Y:S04]  /*0e80*/  STG.E desc[UR4][R4.64], R23 ;  /* 0x0000001704007986 */ /* 0x0087e8000c101904 */
[----:B--2---:R-:W2:Y:S01]  /*0e90*/  LDG.E R25, desc[UR4][R6.64+0x4] ;  /* 0x0000040406197981 */ /* 0x004ea2000c1e1900 */
[----:B------:R-:W-:-:S05]  /*0ea0*/  IMAD.WIDE R16, R14, 0x4, R4 ;  /* 0x000000040e107825 */ /* 0x000fca00078e0204 */
[----:B--2---:R3:W-:Y:S04]  /*0eb0*/  STG.E desc[UR4][R16.64], R25 ;  /* 0x0000001910007986 */ /* 0x0047e8000c101904 */
[----:B------:R-:W2:Y:S01]  /*0ec0*/  LDG.E R27, desc[UR4][R6.64+0x8] ;  /* 0x00000804061b7981 */ /* 0x000ea2000c1e1900 */
[----:B-1----:R-:W-:-:S05]  /*0ed0*/  IMAD.WIDE R18, R14, 0x4, R16 ;  /* 0x000000040e127825 */ /* 0x002fca00078e0210 */
[----:B--2---:R3:W-:Y:S04]  /*0ee0*/  STG.E desc[UR4][R18.64], R27 ;  /* 0x0000001b12007986 */ /* 0x0047e8000c101904 */
[----:B0-----:R-:W2:Y:S01]  /*0ef0*/  LDG.E R21, desc[UR4][R6.64+0xc] ;  /* 0x00000c0406157981 */ /* 0x001ea2000c1e1900 */
[----:B------:R-:W-:Y:S01]  /*0f00*/  IMAD.WIDE R14, R14, 0x4, R18 ;  /* 0x000000040e0e7825 */ /* 0x000fe200078e0212 */
[----:B------:R-:W-:-:S04]  /*0f10*/  IADD3 R12, PT, PT, R12, 0x1, RZ ;  /* 0x000000010c0c7810 */ /* 0x000fc80007ffe0ff */
[----:B--2---:R3:W-:Y:S03]  /*0f20*/  STG.E desc[UR4][R14.64], R21 ;  /* 0x000000150e007986 */ /* 0x0047e6000c101904 */
.L_x_7:
[----:B---3--:R-:W1:Y:S08]  /*0f30*/  LDC.64 R4, c[0x0][0x390] ;  /* 0x0000e400ff047b82 */ /* 0x008e700000000a00 */
[----:B------:R-:W2:Y:S08]  /*0f40*/  LDC.64 R6, c[0x0][0x380] ;  /* 0x0000e000ff067b82 */ /* 0x000eb00000000a00 */
[----:B------:R-:W3:Y:S01]  /*0f50*/  LDC.64 R14, c[0x0][0x388] ;  /* 0x0000e200ff0e7b82 */ /* 0x000ee20000000a00 */
[----:B-1----:R-:W-:-:S04]  /*0f60*/  IMAD R5, R12, R5, R11 ;  /* 0x000000050c057224 */ /* 0x002fc800078e020b */
[----:B--2---:R-:W-:-:S05]  /*0f70*/  IMAD.WIDE R6, R5, 0x4, R6 ;  /* 0x0000000405067825 */ /* 0x004fca00078e0206 */
[----:B0-----:R-:W2:Y:S01]  /*0f80*/  LDG.E R19, desc[UR4][R6.64] ;  /* 0x0000000406137981 */ /* 0x001ea2000c1e1900 */
[----:B------:R-:W-:-:S05]  /*0f90*/  IADD3 R9, PT, PT, R9, R12, RZ ;  /* 0x0000000c09097210 */ /* 0x000fca0007ffe0ff */
[----:B---3--:R-:W-:-:S05]  /*0fa0*/  IMAD.WIDE R14, R9, 0x4, R14 ;  /* 0x00000004090e7825 */ /* 0x008fca00078e020e */
        /* <DEDUP_REMOVED lines=11> */
.L_x_6:
[----:B------:R-:W-:-:S13]  /*1060*/  ISETP.GE.U32.AND P0, PT, R0, 0x4, PT ;  /* 0x000000040000780c */ /* 0x000fda0003f06070 */
[----:B------:R-:W-:Y:S05]  /*1070*/  @!P0 BRA `(.L_x_5) ;  /* 0x0000000000dc8947 */ /* 0x000fea0003800000 */
[----:B------:R-:W-:Y:S01]  /*1080*/  MOV R24, R11 ;  /* 0x0000000b00187202 */ /* 0x000fe20000000f00 */
[----:B-1----:R-:W-:Y:S01]  /*1090*/  IMAD R23, R0, R13, R12 ;  /* 0x0000000d00177224 */ /* 0x002fe200078e020c */
[----:B------:R-:W-:-:S07]  /*10a0*/  MOV R25, R12 ;  /* 0x0000000c00197202 */ /* 0x000fce0000000f00 */
.L_x_8:
[----:B---3--:R-:W1:Y:S08]  /*10b0*/  LDC.64 R4, c[0x0][0x390] ;  /* 0x0000e400ff047b82 */ /* 0x008e700000000a00 */
[----:B------:R-:W2:Y:S08]  /*10c0*/  LDC.64 R16, c[0x0][0x380] ;  /* 0x0000e000ff107b82 */ /* 0x000eb00000000a00 */
[----:B------:R-:W3:Y:S01]  /*10d0*/  LDC.64 R14, c[0x0][0x388] ;  /* 0x0000e200ff0e7b82 */ /* 0x000ee20000000a00 */
[----:B-1----:R-:W-:-:S04]  /*10e0*/  IMAD R7, R25, R5, R24 ;  /* 0x0000000519077224 */ /* 0x002fc800078e0218 */
[----:B--2---:R-:W-:-:S05]  /*10f0*/  IMAD.WIDE R16, R7, 0x4, R16 ;  /* 0x0000000407107825 */ /* 0x004fca00078e0210 */
[----:B0-----:R-:W2:Y:S01]  /*1100*/  LDG.E R19, desc[UR4][R16.64] ;  /* 0x0000000410137981 */ /* 0x001ea2000c1e1900 */
[C---:B---3--:R-:W-:Y:S01]  /*1110*/  IMAD.WIDE R10, R23.reuse, 0x4, R14 ;  /* 0x00000004170a7825 */ /* 0x048fe200078e020e */
        /* <DEDUP_REMOVED lines=17> */
[----:B----4-:R-:W-:Y:S04]  /*1230*/  STG.E desc[UR4][R8.64+0x4], R21 ;  /* 0x0000041508007986 */ /* 0x010fe8000c101904 */
[----:B------:R-:W4:Y:S01]  /*1240*/  LDG.E R20, desc[UR4][R18.64+0x8] ;  /* 0x0000080412147981 */ /* 0x000f22000c1e1900 */
[----:B------:R-:W-:-:S03]  /*1250*/  IMAD.WIDE R16, R5, 0x4, R18 ;  /* 0x0000000405107825 */ /* 0x000fc600078e0212 */
[----:B----4-:R1:W-:Y:S04]  /*1260*/  STG.E desc[UR4][R6.64+0x4], R20 ;  /* 0x0000041406007986 */ /* 0x0103e8000c101904 */
        /* <DEDUP_REMOVED lines=9> */
[----:B------:R-:W4:Y:S04]  /*1300*/  LDG.E R28, desc[UR4][R16.64+0xc] ;  /* 0x00000c04101c7981 */ /* 0x000f28000c1e1900 */
[----:B----4-:R3:W-:Y:S04]  /*1310*/  STG.E desc[UR4][R14.64+0x8], R28 ;  /* 0x0000081c0e007986 */ /* 0x0107e8000c101904 */
[----:B------:R-:W4:Y:S04]  /*1320*/  LDG.E R19, desc[UR4][R20.64] ;  /* 0x0000000414137981 */ /* 0x000f28000c1e1900 */
[----:B----4-:R3:W-:Y:S04]  /*1330*/  STG.E desc[UR4][R10.64+0xc], R19 ;  /* 0x00000c130a007986 */ /* 0x0107e8000c101904 */
        /* <DEDUP_REMOVED lines=11> */
.L_x_5:
[----:B------:R-:W-:-:S05]  /*13f0*/  IMAD R13, R2, UR8, R13 ;  /* 0x00000008020d7c24 */ /* 0x000fca000f8e020d */
[----:B------:R-:W-:-:S13]  /*1400*/  ISETP.GT.AND P0, PT, R13, R3, PT ;  /* 0x000000030d00720c */ /* 0x000fda0003f04270 */
[----:B------:R-:W-:Y:S05]  /*1410*/  @P0 BRA `(.L_x_9) ;  /* 0xfffffff800080947 */ /* 0x000fea000383ffff */
[----:B0-----:R-:W-:Y:S05]  /*1420*/  EXIT ;  /* 0x000000000000794d */ /* 0x001fea0003800000 */
.L_x_0:
[----:B------:R-:W-:Y:S01]  /*1430*/  LOP3.LUT R14, R0, 0x3, RZ, 0xc0, !PT ;  /* 0x00000003000e7812 */ /* 0x000fe200078ec0ff */
[----:B------:R-:W-:Y:S06]  /*1440*/  @!P2 BRA `(.L_x_10) ;  /* 0x0000000400fca947 */ /* 0x000fec0003800000 */
.L_x_15:
        /* <DEDUP_REMOVED lines=32> */
[----:B--2---:R-:W-:Y:S01]  /*1650*/  IADD3 R11, PT, PT, R8, R15, RZ ;  /* 0x0000000f080b7210 */ /* 0x004fe20007ffe0ff */
[----:B---3--:R0:W-:Y:S04]  /*1660*/  @P0 STG.E desc[UR4][R22.64], R29 ;  /* 0x0000001d16000986 */ /* 0x0081e8000c101904 */
[----:B------:R-:W2:Y:S01]  /*1670*/  LDG.E R9, desc[UR4][R6.64] ;  /* 0x0000000406097981 */ /* 0x000ea2000c1e1900 */
[----:B------:R-:W-:-:S05]  /*1680*/  IMAD.WIDE R4, R11, 0x4, R4 ;  /* 0x000000040b047825 */ /* 0x000fca00078e0204 */
[----:B--2---:R2:W-:Y:S04]  /*1690*/  STG.E desc[UR4][R4.64], R9 ;  /* 0x0000000904007986 */ /* 0x0045e8000c101904 */
[----:B------:R-:W3:Y:S01]  /*16a0*/  LDG.E R11, desc[UR4][R6.64+0x4] ;  /* 0x00000404060b7981 */ /* 0x000ee2000c1e1900 */
[----:B------:R-:W-:-:S05]  /*16b0*/  IMAD.WIDE R18, R12, 0x4, R4 ;  /* 0x000000040c127825 */ /* 0x000fca00078e0204 */
[----:B---3--:R2:W-:Y:S04]  /*16c0*/  STG.E desc[UR4][R18.64], R11 ;  /* 0x0000000b12007986 */ /* 0x0085e8000c101904 */
[----:B------:R-:W3:Y:S01]  /*16d0*/  LDG.E R25, desc[UR4][R6.64+0x8] ;  /* 0x0000080406197981 */ /* 0x000ee2000c1e1900 */
[----:B-1----:R-:W-:-:S05]  /*16e0*/  IMAD.WIDE R20, R12, 0x4, R18 ;  /* 0x000000040c147825 */ /* 0x002fca00078e0212 */
[----:B---3--:R2:W-:Y:S04]  /*16f0*/  STG.E desc[UR4][R20.64], R25 ;  /* 0x0000001914007986 */ /* 0x0085e8000c101904 */
[----:B0-----:R-:W3:Y:S01]  /*1700*/  LDG.E R23, desc[UR4][R6.64+0xc] ;  /* 0x00000c0406177981 */ /* 0x001ee2000c1e1900 */
[----:B------:R-:W-:Y:S01]  /*1710*/  IMAD.WIDE R12, R12, 0x4, R20 ;  /* 0x000000040c0c7825 */ /* 0x000fe200078e0214 */
[----:B------:R-:W-:-:S04]  /*1720*/  IADD3 R15, PT, PT, R15, 0x1, RZ ;  /* 0x000000010f0f7810 */ /* 0x000fc80007ffe0ff */
[----:B---3--:R2:W-:Y:S03]  /*1730*/  STG.E desc[UR4][R12.64], R23 ;  /* 0x000000170c007986 */ /* 0x0085e6000c101904 */
.L_x_13:
[----:B--2---:R-:W1:Y:S08]  /*1740*/  LDC.64 R4, c[0x0][0x390] ;  /* 0x0000e400ff047b82 */ /* 0x004e700000000a00 */
        /* <DEDUP_REMOVED lines=18> */
.L_x_12:
[----:B------:R-:W-:-:S13]  /*1870*/  ISETP.GE.U32.AND P0, PT, R0, 0x4, PT ;  /* 0x000000040000780c */ /* 0x000fda0003f06070 */
[----:B------:R-:W-:Y:S05]  /*1880*/  @!P0 BRA `(.L_x_11) ;  /* 0x0000000000dc8947 */ /* 0x000fea0003800000 */
[----:B------:R-:W-:Y:S01]  /*1890*/  MOV R16, R10 ;  /* 0x0000000a00107202 */ /* 0x000fe20000000f00 */
[----:B-1----:R-:W-:Y:S01]  /*18a0*/  IMAD R25, R0, R17, R15 ;  /* 0x0000001100197224 */ /* 0x002fe200078e020f */
[----:B------:R-:W-:-:S07]  /*18b0*/  MOV R24, R15 ;  /* 0x0000000f00187202 */ /* 0x000fce0000000f00 */
.L_x_14:
        /* <DEDUP_REMOVED lines=52> */
.L_x_11:
[----:B------:R-:W-:-:S05]  /*1c00*/  IMAD R17, R2, UR8, R17 ;  /* 0x0000000802117c24 */ /* 0x000fca000f8e0211 */
[----:B------:R-:W-:-:S13]  /*1c10*/  ISETP.GE.AND P0, PT, R17, R3, PT ;  /* 0x000000031100720c */ /* 0x000fda0003f06270 */
[----:B------:R-:W-:Y:S05]  /*1c20*/  @!P0 BRA `(.L_x_15) ;  /* 0xfffffff800088947 */ /* 0x000fea000383ffff */
[----:B0-----:R-:W-:Y:S05]  /*1c30*/  EXIT ;  /* 0x000000000000794d */ /* 0x001fea0003800000 */
.L_x_10:
        /* <DEDUP_REMOVED lines=47> */
.L_x_18:
        /* <DEDUP_REMOVED lines=19> */
.L_x_17:
[----:B------:R-:W-:-:S13]  /*2060*/  ISETP.GE.U32.AND P0, PT, R0, 0x4, PT ;  /* 0x000000040000780c */ /* 0x000fda0003f06070 */
[----:B------:R-:W-:Y:S05]  /*2070*/  @!P0 BRA `(.L_x_16) ;  /* 0x0000000000dc8947 */ /* 0x000fea0003800000 */
[----:B------:R-:W-:Y:S01]  /*2080*/  MOV R16, R10 ;  /* 0x0000000a00107202 */ /* 0x000fe20000000f00 */
[----:B-1----:R-:W-:Y:S01]  /*2090*/  IMAD R25, R0, R17, R15 ;  /* 0x0000001100197224 */ /* 0x002fe200078e020f */
[----:B------:R-:W-:-:S07]  /*20a0*/  MOV R24, R15 ;  /* 0x0000000f00187202 */ /* 0x000fce0000000f00 */
.L_x_19:
        /* <DEDUP_REMOVED lines=52> */
.L_x_16:
[----:B------:R-:W-:-:S05]  /*23f0*/  IMAD R17, R2, UR8, R17 ;  /* 0x0000000802117c24 */ /* 0x000fca000f8e0211 */
[----:B------:R-:W-:-:S13]  /*2400*/  ISETP.NE.AND P0, PT, R17, R3, PT ;  /* 0x000000031100720c */ /* 0x000fda0003f05270 */
[----:B------:R-:W-:Y:S05]  /*2410*/  @P0 BRA `(.L_x_10) ;  /* 0xfffffff800080947 */ /* 0x000fea000383ffff */
[----:B0-----:R-:W-:Y:S05]  /*2420*/  EXIT ;  /* 0x000000000000794d */ /* 0x001fea0003800000 */
.L_x_20:
[----:B------:R-:W-:-:S00]  /*2430*/  BRA `(.L_x_20) ;  /* 0xfffffffc00fc7947 */ /* 0x000fc0000383ffff */
[----:B------:R-:W-:-:S00]  /*2440*/  NOP ;  /* 0x0000000000007918 */ /* 0x000fc00000000000 */
        /* <DEDUP_REMOVED lines=11> */
.L_x_21:


//--------------------- .nv.shared.reserved.0     --------------------------
	.section	.nv.shared.reserved.0,"aw",@nobits
	.weak		__nv_reservedSMEM_offset_0_alias
	.size		__nv_reservedSMEM_offset_0_alias, 0, 64
	.other		__nv_reservedSMEM_offset_0_alias,@"STO_CUDA_RESERVED_SHARED STV_DEFAULT"
__nv_reservedSMEM_offset_0_alias:
	.zero		0
	.zero		64


//--------------------- .nv.constant0.bar         --------------------------
	.section	.nv.constant0.bar,"a",@progbits
	.sectionflags	@""
	.align	4
.nv.constant0.bar:
	.zero		924


//--------------------- SYMBOLS --------------------------

	.type		.nv.reservedSmem.offset0,@object
	.size		.nv.reservedSmem.offset0,0x4
